	.target	sm_90a

	.elftype	@"ET_EXEC"


//--------------------- .note.nv.tkinfo           --------------------------
	.section	.note.nv.tkinfo,"",@"SHT_NOTE"
	.sectionflags	@"SHF_NOTE_NV_TKINFO"
	.tkinfo
        /*0018*/ 	.word	0x00000002
        /*0030*/ 	.string	""
        /*0030*/ 	.string	"ptxas"
        /*0030*/ 	.string	"Cuda compilation tools, release 13.0, V13.0.88"
        /*0030*/ 	.string	"Build cuda_13.0.r13.0/compiler.36424714_0"
        /*0030*/ 	.string	"-arch sm_90a -m 64 "



//--------------------- .note.nv.cuinfo           --------------------------
	.section	.note.nv.cuinfo,"",@"SHT_NOTE"
	.sectionflags	@"SHF_NOTE_NV_CUINFO"
        /*0018*/ 	.short	0x0002
        /*001a*/ 	.short	0x005a
        /*001c*/ 	.short	0x0082
	.zero		2


//--------------------- .nv.info                  --------------------------
	.section	.nv.info,"",@"SHT_CUDA_INFO"
	.align	4


	//----- nvinfo : EIATTR_REGCOUNT
	.align		4
        /*0000*/ 	.byte	0x04, 0x2f
        /*0002*/ 	.short	(.L_12 - .L_11)
	.align		4
.L_11:
        /*0004*/ 	.word	index@(_ZN7cutlass13device_kernelINS_4conv6kernel13ConvUniversalINS1_16ConvProblemShapeILNS1_8OperatorE0ELi2EEENS1_10collective14CollectiveConvINS1_46MainloopSm90TmaGmmaWarpSpecializedImplicitGemmILS5_0ELi14ELi2EN4cute5tupleIJNSA_1CILi2EEENSC_ILi1EEESE_EEENS1_36KernelImplicitTmaWarpSpecializedSm90ELi1EEENSB_IJNSC_ILi128EEESI_NSB_IJNSC_ILi64EEEEEEEEENS_12float_e4m3_tESM_NSA_8TiledMMAINSA_8MMA_AtomIJNSA_4SM904GMMA31MMA_64x128x32_F32E4M3E4M3_SS_TNILNSQ_7ScaleInE1ELSS_1EEEEEENSA_6LayoutINSB_IJSE_SE_SE_EEENSB_IJNSC_ILi0EEESX_SX_EEEEENSB_IJNSA_10UnderscoreES10_S10_EEEEENS7_6detail26Sm90ImplicitGemmTileTraitsINSA_20SM90_TMA_LOAD_IM2COLENSA_14ComposedLayoutINSA_7SwizzleILi2ELi4ELi3EEENSA_18smem_ptr_flag_bitsILi8EEENSV_INSB_IJNSB_IJNSC_ILi8EEENSC_ILi16EEEEEENSB_IJSJ_SE_EEENSB_IJSE_NSC_ILi14EEEEEEEEENSB_IJNSB_IJSJ_NSC_ILi512EEEEEENSB_IJSE_SX_EEENSB_IJSX_NSC_ILi8192EEEEEEEEEEEEEvEENS14_INSA_23SM90_TMA_LOAD_MULTICASTES1P_vEEEENS_8epilogue10collective6detail29Sm90TmaWarpSpecializedAdapterINS1V_15DefaultEpilogueISM_NSB_IJNSB_IJlllEEESE_SX_EEES20_NS1U_6thread17LinearCombinationISM_Li1EffLNS21_9ScaleType4KindE0ELNS_15FloatRoundStyleE2ESM_EENS_4gemm15EpilogueDefaultEEEEEvvEEEEvNT_6ParamsE)
        /*0008*/ 	.word	0x0000009a


	//----- nvinfo : EIATTR_FRAME_SIZE
	.align		4
.L_12:
        /*000c*/ 	.byte	0x04, 0x11
        /*000e*/ 	.short	(.L_14 - .L_13)
	.align		4
.L_13:
        /*0010*/ 	.word	index@(_ZN7cutlass13device_kernelINS_4conv6kernel13ConvUniversalINS1_16ConvProblemShapeILNS1_8OperatorE0ELi2EEENS1_10collective14CollectiveConvINS1_46MainloopSm90TmaGmmaWarpSpecializedImplicitGemmILS5_0ELi14ELi2EN4cute5tupleIJNSA_1CILi2EEENSC_ILi1EEESE_EEENS1_36KernelImplicitTmaWarpSpecializedSm90ELi1EEENSB_IJNSC_ILi128EEESI_NSB_IJNSC_ILi64EEEEEEEEENS_12float_e4m3_tESM_NSA_8TiledMMAINSA_8MMA_AtomIJNSA_4SM904GMMA31MMA_64x128x32_F32E4M3E4M3_SS_TNILNSQ_7ScaleInE1ELSS_1EEEEEENSA_6LayoutINSB_IJSE_SE_SE_EEENSB_IJNSC_ILi0EEESX_SX_EEEEENSB_IJNSA_10UnderscoreES10_S10_EEEEENS7_6detail26Sm90ImplicitGemmTileTraitsINSA_20SM90_TMA_LOAD_IM2COLENSA_14ComposedLayoutINSA_7SwizzleILi2ELi4ELi3EEENSA_18smem_ptr_flag_bitsILi8EEENSV_INSB_IJNSB_IJNSC_ILi8EEENSC_ILi16EEEEEENSB_IJSJ_SE_EEENSB_IJSE_NSC_ILi14EEEEEEEEENSB_IJNSB_IJSJ_NSC_ILi512EEEEEENSB_IJSE_SX_EEENSB_IJSX_NSC_ILi8192EEEEEEEEEEEEEvEENS14_INSA_23SM90_TMA_LOAD_MULTICASTES1P_vEEEENS_8epilogue10collective6detail29Sm90TmaWarpSpecializedAdapterINS1V_15DefaultEpilogueISM_NSB_IJNSB_IJlllEEESE_SX_EEES20_NS1U_6thread17LinearCombinationISM_Li1EffLNS21_9ScaleType4KindE0ELNS_15FloatRoundStyleE2ESM_EENS_4gemm15EpilogueDefaultEEEEEvvEEEEvNT_6ParamsE)
        /*0014*/ 	.word	0x00000000


	//----- nvinfo : EIATTR_MIN_STACK_SIZE
	.align		4
.L_14:
        /*0018*/ 	.byte	0x04, 0x12
        /*001a*/ 	.short	(.L_16 - .L_15)
	.align		4
.L_15:
        /*001c*/ 	.word	index@(_ZN7cutlass13device_kernelINS_4conv6kernel13ConvUniversalINS1_16ConvProblemShapeILNS1_8OperatorE0ELi2EEENS1_10collective14CollectiveConvINS1_46MainloopSm90TmaGmmaWarpSpecializedImplicitGemmILS5_0ELi14ELi2EN4cute5tupleIJNSA_1CILi2EEENSC_ILi1EEESE_EEENS1_36KernelImplicitTmaWarpSpecializedSm90ELi1EEENSB_IJNSC_ILi128EEESI_NSB_IJNSC_ILi64EEEEEEEEENS_12float_e4m3_tESM_NSA_8TiledMMAINSA_8MMA_AtomIJNSA_4SM904GMMA31MMA_64x128x32_F32E4M3E4M3_SS_TNILNSQ_7ScaleInE1ELSS_1EEEEEENSA_6LayoutINSB_IJSE_SE_SE_EEENSB_IJNSC_ILi0EEESX_SX_EEEEENSB_IJNSA_10UnderscoreES10_S10_EEEEENS7_6detail26Sm90ImplicitGemmTileTraitsINSA_20SM90_TMA_LOAD_IM2COLENSA_14ComposedLayoutINSA_7SwizzleILi2ELi4ELi3EEENSA_18smem_ptr_flag_bitsILi8EEENSV_INSB_IJNSB_IJNSC_ILi8EEENSC_ILi16EEEEEENSB_IJSJ_SE_EEENSB_IJSE_NSC_ILi14EEEEEEEEENSB_IJNSB_IJSJ_NSC_ILi512EEEEEENSB_IJSE_SX_EEENSB_IJSX_NSC_ILi8192EEEEEEEEEEEEEvEENS14_INSA_23SM90_TMA_LOAD_MULTICASTES1P_vEEEENS_8epilogue10collective6detail29Sm90TmaWarpSpecializedAdapterINS1V_15DefaultEpilogueISM_NSB_IJNSB_IJlllEEESE_SX_EEES20_NS1U_6thread17LinearCombinationISM_Li1EffLNS21_9ScaleType4KindE0ELNS_15FloatRoundStyleE2ESM_EENS_4gemm15EpilogueDefaultEEEEEvvEEEEvNT_6ParamsE)
        /*0020*/ 	.word	0x00000000
.L_16:


//--------------------- .nv.compat                --------------------------
	.section	.nv.compat,"",@"SHT_CUDA_COMPAT_INFO"
	.align	4
        /*0000*/ 	.byte	0x02, 0x09, 0x01, 0x00, 0x02, 0x02, 0x04, 0x00, 0x02, 0x05, 0x05, 0x00, 0x03, 0x07, 0x01, 0x01
        /*0010*/ 	.byte	0x02, 0x03, 0x01, 0x00, 0x02, 0x06, 0x01, 0x00, 0x04, 0x0b, 0x08, 0x00, 0x00, 0x00, 0x00, 0x00
        /*0020*/ 	.byte	0x00, 0x00, 0x00, 0x00


//--------------------- .nv.info._ZN7cutlass13device_kernelINS_4conv6kernel13ConvUniversalINS1_16ConvProblemShapeILNS1_8OperatorE0ELi2EEENS1_10collective14CollectiveConvINS1_46MainloopSm90TmaGmmaWarpSpecializedImplicitGemmILS5_0ELi14ELi2EN4cute5tupleIJNSA_1CILi2EEENSC_ILi1EEESE_EEENS1_36KernelImplicitTmaWarpSpecializedSm90ELi1EEENSB_IJNSC_ILi128EEESI_NSB_IJNSC_ILi64EEEEEEEEENS_12float_e4m3_tESM_NSA_8TiledMMAINSA_8MMA_AtomIJNSA_4SM904GMMA31MMA_64x128x32_F32E4M3E4M3_SS_TNILNSQ_7ScaleInE1ELSS_1EEEEEENSA_6LayoutINSB_IJSE_SE_SE_EEENSB_IJNSC_ILi0EEESX_SX_EEEEENSB_IJNSA_10UnderscoreES10_S10_EEEEENS7_6detail26Sm90ImplicitGemmTileTraitsINSA_20SM90_TMA_LOAD_IM2COLENSA_14ComposedLayoutINSA_7SwizzleILi2ELi4ELi3EEENSA_18smem_ptr_flag_bitsILi8EEENSV_INSB_IJNSB_IJNSC_ILi8EEENSC_ILi16EEEEEENSB_IJSJ_SE_EEENSB_IJSE_NSC_ILi14EEEEEEEEENSB_IJNSB_IJSJ_NSC_ILi512EEEEEENSB_IJSE_SX_EEENSB_IJSX_NSC_ILi8192EEEEEEEEEEEEEvEENS14_INSA_23SM90_TMA_LOAD_MULTICASTES1P_vEEEENS_8epilogue10collective6detail29Sm90TmaWarpSpecializedAdapterINS1V_15DefaultEpilogueISM_NSB_IJNSB_IJlllEEESE_SX_EEES20_NS1U_6thread17LinearCombinationISM_Li1EffLNS21_9ScaleType4KindE0ELNS_15FloatRoundStyleE2ESM_EENS_4gemm15EpilogueDefaultEEEEEvvEEEEvNT_6ParamsE --------------------------
	.section	.nv.info._ZN7cutlass13device_kernelINS_4conv6kernel13ConvUniversalINS1_16ConvProblemShapeILNS1_8OperatorE0ELi2EEENS1_10collective14CollectiveConvINS1_46MainloopSm90TmaGmmaWarpSpecializedImplicitGemmILS5_0ELi14ELi2EN4cute5tupleIJNSA_1CILi2EEENSC_ILi1EEESE_EEENS1_36KernelImplicitTmaWarpSpecializedSm90ELi1EEENSB_IJNSC_ILi128EEESI_NSB_IJNSC_ILi64EEEEEEEEENS_12float_e4m3_tESM_NSA_8TiledMMAINSA_8MMA_AtomIJNSA_4SM904GMMA31MMA_64x128x32_F32E4M3E4M3_SS_TNILNSQ_7ScaleInE1ELSS_1EEEEEENSA_6LayoutINSB_IJSE_SE_SE_EEENSB_IJNSC_ILi0EEESX_SX_EEEEENSB_IJNSA_10UnderscoreES10_S10_EEEEENS7_6detail26Sm90ImplicitGemmTileTraitsINSA_20SM90_TMA_LOAD_IM2COLENSA_14ComposedLayoutINSA_7SwizzleILi2ELi4ELi3EEENSA_18smem_ptr_flag_bitsILi8EEENSV_INSB_IJNSB_IJNSC_ILi8EEENSC_ILi16EEEEEENSB_IJSJ_SE_EEENSB_IJSE_NSC_ILi14EEEEEEEEENSB_IJNSB_IJSJ_NSC_ILi512EEEEEENSB_IJSE_SX_EEENSB_IJSX_NSC_ILi8192EEEEEEEEEEEEEvEENS14_INSA_23SM90_TMA_LOAD_MULTICASTES1P_vEEEENS_8epilogue10collective6detail29Sm90TmaWarpSpecializedAdapterINS1V_15DefaultEpilogueISM_NSB_IJNSB_IJlllEEESE_SX_EEES20_NS1U_6thread17LinearCombinationISM_Li1EffLNS21_9ScaleType4KindE0ELNS_15FloatRoundStyleE2ESM_EENS_4gemm15EpilogueDefaultEEEEEvvEEEEvNT_6ParamsE,"",@"SHT_CUDA_INFO"
	.sectionflags	@""
	.align	4


	//----- nvinfo : EIATTR_CUDA_API_VERSION
	.align		4
        /*0000*/ 	.byte	0x04, 0x37
        /*0002*/ 	.short	(.L_18 - .L_17)
.L_17:
        /*0004*/ 	.word	0x00000082


	//----- nvinfo : EIATTR_KPARAM_INFO
	.align		4
.L_18:
        /*0008*/ 	.byte	0x04, 0x17
        /*000a*/ 	.short	(.L_20 - .L_19)
.L_19:
        /*000c*/ 	.word	0x00000000
        /*0010*/ 	.short	0x0000
        /*0012*/ 	.short	0x0070
        /*0014*/ 	.byte	0x00, 0xf0, 0x01, 0x0e


	//----- nvinfo : EIATTR_SPARSE_MMA_MASK
	.align		4
.L_20:
        /*0018*/ 	.byte	0x03, 0x50
        /*001a*/ 	.short	0x0000


	//----- nvinfo : EIATTR_MAXREG_COUNT
	.align		4
        /*001c*/ 	.byte	0x03, 0x1b
        /*001e*/ 	.short	0x00ff


	//----- nvinfo : EIATTR_NUM_BARRIERS
	.align		4
        /*0020*/ 	.byte	0x02, 0x4c
        /*0022*/ 	.byte	0x01
	.zero		1


	//----- nvinfo : EIATTR_MERCURY_ISA_VERSION
	.align		4
        /*0024*/ 	.byte	0x03, 0x5f
        /*0026*/ 	.short	0x0101


	//----- nvinfo : EIATTR_COOP_GROUP_MASK_REGIDS
	.align		4
        /*0028*/ 	.byte	0x04, 0x29
        /*002a*/ 	.short	(.L_22 - .L_21)


	//   ....[0]....
.L_21:
        /*002c*/ 	.word	0xffffffff


	//   ....[1]....
        /*0030*/ 	.word	0xffffffff


	//   ....[2]....
        /*0034*/ 	.word	0xffffffff


	//   ....[3]....
        /*0038*/ 	.word	0xffffffff


	//----- nvinfo : EIATTR_COOP_GROUP_INSTR_OFFSETS
	.align		4
.L_22:
        /*003c*/ 	.byte	0x04, 0x28
        /*003e*/ 	.short	(.L_24 - .L_23)


	//   ....[0]....
.L_23:
        /*0040*/ 	.word	0x00000070


	//   ....[1]....
        /*0044*/ 	.word	0x00000080


	//   ....[2]....
        /*0048*/ 	.word	0x00000140


	//   ....[3]....
        /*004c*/ 	.word	0x00000810


	//----- nvinfo : EIATTR_MBARRIER_INSTR_OFFSETS
	.align		4
.L_24:
        /*0050*/ 	.byte	0x04, 0x39
        /*0052*/ 	.short	(.L_26 - .L_25)


	//   ....[0]....
.L_25:
        /*0054*/ 	.word	0x00000310
        /*0058*/ 	.word	0x000000ff
        /*005c*/ 	.word	0x00038000
        /*0060*/ 	.short	0x0100
        /*0062*/ 	.byte	0x08
	.zero		1


	//   ....[1]....
        /*0064*/ 	.word	0x00000320
        /*0068*/ 	.word	0x000000ff
        /*006c*/ 	.word	0x00038070
        /*0070*/ 	.short	0x0100
        /*0072*/ 	.byte	0x08
	.zero		1


	//   ....[2]....
        /*0074*/ 	.word	0x00000330
        /*0078*/ 	.word	0x000000ff
        /*007c*/ 	.word	0x00038008
        /*0080*/ 	.short	0x0100
        /*0082*/ 	.byte	0x08
	.zero		1


	//   ....[3]....
        /*0084*/ 	.word	0x00000340
        /*0088*/ 	.word	0x000000ff
        /*008c*/ 	.word	0x00038078
        /*0090*/ 	.short	0x0100
        /*0092*/ 	.byte	0x08
	.zero		1


	//   ....[4]....
        /*0094*/ 	.word	0x00000350
        /*0098*/ 	.word	0x000000ff
        /*009c*/ 	.word	0x00038010
        /*00a0*/ 	.short	0x0100
        /*00a2*/ 	.byte	0x08
	.zero		1


	//   ....[5]....
        /*00a4*/ 	.word	0x00000360
        /*00a8*/ 	.word	0x000000ff
        /*00ac*/ 	.word	0x00038080
        /*00b0*/ 	.short	0x0100
        /*00b2*/ 	.byte	0x08
	.zero		1


	//   ....[6]....
        /*00b4*/ 	.word	0x00000370
        /*00b8*/ 	.word	0x000000ff
        /*00bc*/ 	.word	0x00038018
        /*00c0*/ 	.short	0x0100
        /*00c2*/ 	.byte	0x08
	.zero		1


	//   ....[7]....
        /*00c4*/ 	.word	0x00000380
        /*00c8*/ 	.word	0x000000ff
        /*00cc*/ 	.word	0x00038088
        /*00d0*/ 	.short	0x0100
        /*00d2*/ 	.byte	0x08
	.zero		1


	//   ....[8]....
        /*00d4*/ 	.word	0x00000390
        /*00d8*/ 	.word	0x000000ff
        /*00dc*/ 	.word	0x00038020
        /*00e0*/ 	.short	0x0100
        /*00e2*/ 	.byte	0x08
	.zero		1


	//   ....[9]....
        /*00e4*/ 	.word	0x000003a0
        /*00e8*/ 	.word	0x000000ff
        /*00ec*/ 	.word	0x00038090
        /*00f0*/ 	.short	0x0100
        /*00f2*/ 	.byte	0x08
	.zero		1


	//   ....[10]....
        /*00f4*/ 	.word	0x000003b0
        /*00f8*/ 	.word	0x000000ff
        /*00fc*/ 	.word	0x00038028
        /*0100*/ 	.short	0x0100
        /*0102*/ 	.byte	0x08
	.zero		1


	//   ....[11]....
        /*0104*/ 	.word	0x000003c0
        /*0108*/ 	.word	0x000000ff
        /*010c*/ 	.word	0x00038098
        /*0110*/ 	.short	0x0100
        /*0112*/ 	.byte	0x08
	.zero		1


	//   ....[12]....
        /*0114*/ 	.word	0x000003d0
        /*0118*/ 	.word	0x000000ff
        /*011c*/ 	.word	0x00038030
        /*0120*/ 	.short	0x0100
        /*0122*/ 	.byte	0x08
	.zero		1


	//   ....[13]....
        /*0124*/ 	.word	0x000003e0
        /*0128*/ 	.word	0x000000ff
        /*012c*/ 	.word	0x000380a0
        /*0130*/ 	.short	0x0100
        /*0132*/ 	.byte	0x08
	.zero		1


	//   ....[14]....
        /*0134*/ 	.word	0x000003f0
        /*0138*/ 	.word	0x000000ff
        /*013c*/ 	.word	0x00038038
        /*0140*/ 	.short	0x0100
        /*0142*/ 	.byte	0x08
	.zero		1


	//   ....[15]....
        /*0144*/ 	.word	0x00000400
        /*0148*/ 	.word	0x000000ff
        /*014c*/ 	.word	0x000380a8
        /*0150*/ 	.short	0x0100
        /*0152*/ 	.byte	0x08
	.zero		1


	//   ....[16]....
        /*0154*/ 	.word	0x00000410
        /*0158*/ 	.word	0x000000ff
        /*015c*/ 	.word	0x00038040
        /*0160*/ 	.short	0x0100
        /*0162*/ 	.byte	0x08
	.zero		1


	//   ....[17]....
        /*0164*/ 	.word	0x00000420
        /*0168*/ 	.word	0x000000ff
        /*016c*/ 	.word	0x000380b0
        /*0170*/ 	.short	0x0100
        /*0172*/ 	.byte	0x08
	.zero		1


	//   ....[18]....
        /*0174*/ 	.word	0x00000430
        /*0178*/ 	.word	0x000000ff
        /*017c*/ 	.word	0x00038048
        /*0180*/ 	.short	0x0100
        /*0182*/ 	.byte	0x08
	.zero		1


	//   ....[19]....
        /*0184*/ 	.word	0x00000440
        /*0188*/ 	.word	0x000000ff
        /*018c*/ 	.word	0x000380b8
        /*0190*/ 	.short	0x0100
        /*0192*/ 	.byte	0x08
	.zero		1


	//   ....[20]....
        /*0194*/ 	.word	0x00000450
        /*0198*/ 	.word	0x000000ff
        /*019c*/ 	.word	0x00038050
        /*01a0*/ 	.short	0x0100
        /*01a2*/ 	.byte	0x08
	.zero		1


	//   ....[21]....
        /*01a4*/ 	.word	0x00000460
        /*01a8*/ 	.word	0x000000ff
        /*01ac*/ 	.word	0x000380c0
        /*01b0*/ 	.short	0x0100
        /*01b2*/ 	.byte	0x08
	.zero		1


	//   ....[22]....
        /*01b4*/ 	.word	0x00000470
        /*01b8*/ 	.word	0x000000ff
        /*01bc*/ 	.word	0x00038058
        /*01c0*/ 	.short	0x0100
        /*01c2*/ 	.byte	0x08
	.zero		1


	//   ....[23]....
        /*01c4*/ 	.word	0x00000480
        /*01c8*/ 	.word	0x000000ff
        /*01cc*/ 	.word	0x000380c8
        /*01d0*/ 	.short	0x0100
        /*01d2*/ 	.byte	0x08
	.zero		1


	//   ....[24]....
        /*01d4*/ 	.word	0x00000490
        /*01d8*/ 	.word	0x000000ff
        /*01dc*/ 	.word	0x00038060
        /*01e0*/ 	.short	0x0100
        /*01e2*/ 	.byte	0x08
	.zero		1


	//   ....[25]....
        /*01e4*/ 	.word	0x000004a0
        /*01e8*/ 	.word	0x000000ff
        /*01ec*/ 	.word	0x000380d0
        /*01f0*/ 	.short	0x0100
        /*01f2*/ 	.byte	0x08
	.zero		1


	//   ....[26]....
        /*01f4*/ 	.word	0x000004b0
        /*01f8*/ 	.word	0x000000ff
        /*01fc*/ 	.word	0x00038068
        /*0200*/ 	.short	0x0100
        /*0202*/ 	.byte	0x08
	.zero		1


	//   ....[27]....
        /*0204*/ 	.word	0x000004c0
        /*0208*/ 	.word	0x000000ff
        /*020c*/ 	.word	0x000380d8
        /*0210*/ 	.short	0x0100
        /*0212*/ 	.byte	0x08
	.zero		1


	//   ....[28]....
        /*0214*/ 	.word	0x00001060
        /*0218*/ 	.word	0x00000008
        /*021c*/ 	.word	0x00038000
        /*0220*/ 	.short	0x010a
        /*0222*/ 	.byte	0x3f
	.zero		1


	//   ....[29]....
        /*0224*/ 	.word	0x000013c0
        /*0228*/ 	.word	0x0000000a
        /*022c*/ 	.word	0x00038000
        /*0230*/ 	.short	0x010a
        /*0232*/ 	.byte	0x3f
	.zero		1


	//   ....[30]....
        /*0234*/ 	.word	0x000015a0
        /*0238*/ 	.word	0x0000000a
        /*023c*/ 	.word	0x00000000
        /*0240*/ 	.short	0x0101
        /*0242*/ 	.byte	0x3f
	.zero		1


	//   ....[31]....
        /*0244*/ 	.word	0x000017e0
        /*0248*/ 	.word	0x00000008
        /*024c*/ 	.word	0x00000000
        /*0250*/ 	.short	0x0101
        /*0252*/ 	.byte	0x3f
	.zero		1


	//   ....[32]....
        /*0254*/ 	.word	0x0000a780
        /*0258*/ 	.word	0x0000000e
        /*025c*/ 	.word	0x00038070
        /*0260*/ 	.short	0x010a
        /*0262*/ 	.byte	0x3f
	.zero		1


	//   ....[33]....
        /*0264*/ 	.word	0x0000ae90
        /*0268*/ 	.word	0x00000003
        /*026c*/ 	.word	0x00000000
        /*0270*/ 	.short	0x010a
        /*0272*/ 	.byte	0x3f
	.zero		1


	//   ....[34]....
        /*0274*/ 	.word	0x0000af40
        /*0278*/ 	.word	0x00000000
        /*027c*/ 	.word	0x00000000
        /*0280*/ 	.short	0x010a
        /*0282*/ 	.byte	0x3f
	.zero		1


	//   ....[35]....
        /*0284*/ 	.word	0x0000aff0
        /*0288*/ 	.word	0x00000000
        /*028c*/ 	.word	0x00000000
        /*0290*/ 	.short	0x010a
        /*0292*/ 	.byte	0x3f
	.zero		1


	//   ....[36]....
        /*0294*/ 	.word	0x0000b0a0
        /*0298*/ 	.word	0x00000000
        /*029c*/ 	.word	0x00000000
        /*02a0*/ 	.short	0x010a
        /*02a2*/ 	.byte	0x3f
	.zero		1


	//   ....[37]....
        /*02a4*/ 	.word	0x0000b150
        /*02a8*/ 	.word	0x00000000
        /*02ac*/ 	.word	0x00000000
        /*02b0*/ 	.short	0x010a
        /*02b2*/ 	.byte	0x3f
	.zero		1


	//   ....[38]....
        /*02b4*/ 	.word	0x0000b200
        /*02b8*/ 	.word	0x00000000
        /*02bc*/ 	.word	0x00000000
        /*02c0*/ 	.short	0x010a
        /*02c2*/ 	.byte	0x3f
	.zero		1


	//   ....[39]....
        /*02c4*/ 	.word	0x0000b2b0
        /*02c8*/ 	.word	0x00000000
        /*02cc*/ 	.word	0x00000000
        /*02d0*/ 	.short	0x010a
        /*02d2*/ 	.byte	0x3f
	.zero		1


	//   ....[40]....
        /*02d4*/ 	.word	0x0000b360
        /*02d8*/ 	.word	0x00000000
        /*02dc*/ 	.word	0x00000000
        /*02e0*/ 	.short	0x010a
        /*02e2*/ 	.byte	0x3f
	.zero		1


	//   ....[41]....
        /*02e4*/ 	.word	0x0000b410
        /*02e8*/ 	.word	0x00000000
        /*02ec*/ 	.word	0x00000000
        /*02f0*/ 	.short	0x010a
        /*02f2*/ 	.byte	0x3f
	.zero		1


	//   ....[42]....
        /*02f4*/ 	.word	0x0000b4c0
        /*02f8*/ 	.word	0x00000000
        /*02fc*/ 	.word	0x00000000
        /*0300*/ 	.short	0x010a
        /*0302*/ 	.byte	0x3f
	.zero		1


	//   ....[43]....
        /*0304*/ 	.word	0x0000b570
        /*0308*/ 	.word	0x00000000
        /*030c*/ 	.word	0x00000000
        /*0310*/ 	.short	0x010a
        /*0312*/ 	.byte	0x3f
	.zero		1


	//   ....[44]....
        /*0314*/ 	.word	0x0000b620
        /*0318*/ 	.word	0x00000000
        /*031c*/ 	.word	0x00000000
        /*0320*/ 	.short	0x010a
        /*0322*/ 	.byte	0x3f
	.zero		1


	//   ....[45]....
        /*0324*/ 	.word	0x0000b6d0
        /*0328*/ 	.word	0x00000000
        /*032c*/ 	.word	0x00000000
        /*0330*/ 	.short	0x010a
        /*0332*/ 	.byte	0x3f
	.zero		1


	//   ....[46]....
        /*0334*/ 	.word	0x0000b780
        /*0338*/ 	.word	0x00000005
        /*033c*/ 	.word	0x00000000
        /*0340*/ 	.short	0x010a
        /*0342*/ 	.byte	0x3f
	.zero		1


	//----- nvinfo : EIATTR_NUM_MBARRIERS
	.align		4
.L_26:
        /*0344*/ 	.byte	0x03, 0x38
        /*0346*/ 	.short	0x001c


	//----- nvinfo : EIATTR_EXIT_INSTR_OFFSETS
	.align		4
        /*0348*/ 	.byte	0x04, 0x1c
        /*034a*/ 	.short	(.L_28 - .L_27)


	//   ....[0]....
.L_27:
        /*034c*/ 	.word	0x00000b90


	//   ....[1]....
        /*0350*/ 	.word	0x00001930


	//   ....[2]....
        /*0354*/ 	.word	0x000084f0


	//   ....[3]....
        /*0358*/ 	.word	0x00008510


	//   ....[4]....
        /*035c*/ 	.word	0x0000a550


	//   ....[5]....
        /*0360*/ 	.word	0x0000a570


	//   ....[6]....
        /*0364*/ 	.word	0x0000a590


	//   ....[7]....
        /*0368*/ 	.word	0x0000ada0


	//   ....[8]....
        /*036c*/ 	.word	0x0000b7b0


	//----- nvinfo : EIATTR_MAX_THREADS
	.align		4
.L_28:
        /*0370*/ 	.byte	0x04, 0x05
        /*0372*/ 	.short	(.L_30 - .L_29)
.L_29:
        /*0374*/ 	.word	0x00000100
        /*0378*/ 	.word	0x00000001
        /*037c*/ 	.word	0x00000001


	//----- nvinfo : EIATTR_CRS_STACK_SIZE
	.align		4
.L_30:
        /*0380*/ 	.byte	0x04, 0x1e
        /*0382*/ 	.short	(.L_32 - .L_31)
.L_31:
        /*0384*/ 	.word	0x00000000


	//----- nvinfo : EIATTR_CBANK_PARAM_SIZE
	.align		4
.L_32:
        /*0388*/ 	.byte	0x03, 0x19
        /*038a*/ 	.short	0x03f0


	//----- nvinfo : EIATTR_PARAM_CBANK
	.align		4
        /*038c*/ 	.byte	0x04, 0x0a
        /*038e*/ 	.short	(.L_34 - .L_33)
	.align		4
.L_33:
        /*0390*/ 	.word	index@(.nv.constant0._ZN7cutlass13device_kernelINS_4conv6kernel13ConvUniversalINS1_16ConvProblemShapeILNS1_8OperatorE0ELi2EEENS1_10collective14CollectiveConvINS1_46MainloopSm90TmaGmmaWarpSpecializedImplicitGemmILS5_0ELi14ELi2EN4cute5tupleIJNSA_1CILi2EEENSC_ILi1EEESE_EEENS1_36KernelImplicitTmaWarpSpecializedSm90ELi1EEENSB_IJNSC_ILi128EEESI_NSB_IJNSC_ILi64EEEEEEEEENS_12float_e4m3_tESM_NSA_8TiledMMAINSA_8MMA_AtomIJNSA_4SM904GMMA31MMA_64x128x32_F32E4M3E4M3_SS_TNILNSQ_7ScaleInE1ELSS_1EEEEEENSA_6LayoutINSB_IJSE_SE_SE_EEENSB_IJNSC_ILi0EEESX_SX_EEEEENSB_IJNSA_10UnderscoreES10_S10_EEEEENS7_6detail26Sm90ImplicitGemmTileTraitsINSA_20SM90_TMA_LOAD_IM2COLENSA_14ComposedLayoutINSA_7SwizzleILi2ELi4ELi3EEENSA_18smem_ptr_flag_bitsILi8EEENSV_INSB_IJNSB_IJNSC_ILi8EEENSC_ILi16EEEEEENSB_IJSJ_SE_EEENSB_IJSE_NSC_ILi14EEEEEEEEENSB_IJNSB_IJSJ_NSC_ILi512EEEEEENSB_IJSE_SX_EEENSB_IJSX_NSC_ILi8192EEEEEEEEEEEEEvEENS14_INSA_23SM90_TMA_LOAD_MULTICASTES1P_vEEEENS_8epilogue10collective6detail29Sm90TmaWarpSpecializedAdapterINS1V_15DefaultEpilogueISM_NSB_IJNSB_IJlllEEESE_SX_EEES20_NS1U_6thread17LinearCombinationISM_Li1EffLNS21_9ScaleType4KindE0ELNS_15FloatRoundStyleE2ESM_EENS_4gemm15EpilogueDefaultEEEEEvvEEEEvNT_6ParamsE)
        /*0394*/ 	.short	0x0210
        /*0396*/ 	.short	0x03f0


	//----- nvinfo : EIATTR_SW_WAR
	.align		4
.L_34:
        /*0398*/ 	.byte	0x04, 0x36
        /*039a*/ 	.short	(.L_36 - .L_35)
.L_35:
        /*039c*/ 	.word	0x00000008
.L_36:


//--------------------- .nv.callgraph             --------------------------
	.section	.nv.callgraph,"",@"SHT_CUDA_CALLGRAPH"
	.align	4
	.sectionentsize	8
	.align		4
        /*0000*/ 	.word	0x00000000
	.align		4
        /*0004*/ 	.word	0xffffffff
	.align		4
        /*0008*/ 	.word	0x00000000
	.align		4
        /*000c*/ 	.word	0xfffffffe
	.align		4
        /*0010*/ 	.word	0x00000000
	.align		4
        /*0014*/ 	.word	0xfffffffd
	.align		4
        /*0018*/ 	.word	0x00000000
	.align		4
        /*001c*/ 	.word	0xfffffffc


//--------------------- .nv.constant4             --------------------------
	.section	.nv.constant4,"a",@progbits
	.align	8
	.align		8
.nv.constant4:
        /*0000*/ 	.dword	_ZN39_INTERNAL_eede0f34_4_k_cu_605160b8_38994cuda3std3__45__cpo5beginE
	.align		8
        /*0008*/ 	.dword	_ZN39_INTERNAL_eede0f34_4_k_cu_605160b8_38994cuda3std3__45__cpo3endE
	.align		8
        /*0010*/ 	.dword	_ZN39_INTERNAL_eede0f34_4_k_cu_605160b8_38994cuda3std3__45__cpo6cbeginE
	.align		8
        /*0018*/ 	.dword	_ZN39_INTERNAL_eede0f34_4_k_cu_605160b8_38994cuda3std3__45__cpo4cendE
	.align		8
        /*0020*/ 	.dword	_ZN39_INTERNAL_eede0f34_4_k_cu_605160b8_38994cuda3std3__441_GLOBAL__N__eede0f34_4_k_cu_605160b8_38996ignoreE
	.align		8
        /*0028*/ 	.dword	_ZN39_INTERNAL_eede0f34_4_k_cu_605160b8_38994cuda3std3__419piecewise_constructE
	.align		8
        /*0030*/ 	.dword	_ZN39_INTERNAL_eede0f34_4_k_cu_605160b8_38994cuda3std3__48in_placeE
	.align		8
        /*0038*/ 	.dword	_ZN39_INTERNAL_eede0f34_4_k_cu_605160b8_38994cuda3std6ranges3__45__cpo4swapE
	.align		8
        /*0040*/ 	.dword	_ZN39_INTERNAL_eede0f34_4_k_cu_605160b8_38994cuda3std6ranges3__45__cpo9iter_moveE
	.align		8
        /*0048*/ 	.dword	_ZN39_INTERNAL_eede0f34_4_k_cu_605160b8_38994cute7productE
	.align		8
        /*0050*/ 	.dword	_ZN39_INTERNAL_eede0f34_4_k_cu_605160b8_38994cute1_E


//--------------------- .text._ZN7cutlass13device_kernelINS_4conv6kernel13ConvUniversalINS1_16ConvProblemShapeILNS1_8OperatorE0ELi2EEENS1_10collective14CollectiveConvINS1_46MainloopSm90TmaGmmaWarpSpecializedImplicitGemmILS5_0ELi14ELi2EN4cute5tupleIJNSA_1CILi2EEENSC_ILi1EEESE_EEENS1_36KernelImplicitTmaWarpSpecializedSm90ELi1EEENSB_IJNSC_ILi128EEESI_NSB_IJNSC_ILi64EEEEEEEEENS_12float_e4m3_tESM_NSA_8TiledMMAINSA_8MMA_AtomIJNSA_4SM904GMMA31MMA_64x128x32_F32E4M3E4M3_SS_TNILNSQ_7ScaleInE1ELSS_1EEEEEENSA_6LayoutINSB_IJSE_SE_SE_EEENSB_IJNSC_ILi0EEESX_SX_EEEEENSB_IJNSA_10UnderscoreES10_S10_EEEEENS7_6detail26Sm90ImplicitGemmTileTraitsINSA_20SM90_TMA_LOAD_IM2COLENSA_14ComposedLayoutINSA_7SwizzleILi2ELi4ELi3EEENSA_18smem_ptr_flag_bitsILi8EEENSV_INSB_IJNSB_IJNSC_ILi8EEENSC_ILi16EEEEEENSB_IJSJ_SE_EEENSB_IJSE_NSC_ILi14EEEEEEEEENSB_IJNSB_IJSJ_NSC_ILi512EEEEEENSB_IJSE_SX_EEENSB_IJSX_NSC_ILi8192EEEEEEEEEEEEEvEENS14_INSA_23SM90_TMA_LOAD_MULTICASTES1P_vEEEENS_8epilogue10collective6detail29Sm90TmaWarpSpecializedAdapterINS1V_15DefaultEpilogueISM_NSB_IJNSB_IJlllEEESE_SX_EEES20_NS1U_6thread17LinearCombinationISM_Li1EffLNS21_9ScaleType4KindE0ELNS_15FloatRoundStyleE2ESM_EENS_4gemm15EpilogueDefaultEEEEEvvEEEEvNT_6ParamsE --------------------------
	.section	.text._ZN7cutlass13device_kernelINS_4conv6kernel13ConvUniversalINS1_16ConvProblemShapeILNS1_8OperatorE0ELi2EEENS1_10collective14CollectiveConvINS1_46MainloopSm90TmaGmmaWarpSpecializedImplicitGemmILS5_0ELi14ELi2EN4cute5tupleIJNSA_1CILi2EEENSC_ILi1EEESE_EEENS1_36KernelImplicitTmaWarpSpecializedSm90ELi1EEENSB_IJNSC_ILi128EEESI_NSB_IJNSC_ILi64EEEEEEEEENS_12float_e4m3_tESM_NSA_8TiledMMAINSA_8MMA_AtomIJNSA_4SM904GMMA31MMA_64x128x32_F32E4M3E4M3_SS_TNILNSQ_7ScaleInE1ELSS_1EEEEEENSA_6LayoutINSB_IJSE_SE_SE_EEENSB_IJNSC_ILi0EEESX_SX_EEEEENSB_IJNSA_10UnderscoreES10_S10_EEEEENS7_6detail26Sm90ImplicitGemmTileTraitsINSA_20SM90_TMA_LOAD_IM2COLENSA_14ComposedLayoutINSA_7SwizzleILi2ELi4ELi3EEENSA_18smem_ptr_flag_bitsILi8EEENSV_INSB_IJNSB_IJNSC_ILi8EEENSC_ILi16EEEEEENSB_IJSJ_SE_EEENSB_IJSE_NSC_ILi14EEEEEEEEENSB_IJNSB_IJSJ_NSC_ILi512EEEEEENSB_IJSE_SX_EEENSB_IJSX_NSC_ILi8192EEEEEEEEEEEEEvEENS14_INSA_23SM90_TMA_LOAD_MULTICASTES1P_vEEEENS_8epilogue10collective6detail29Sm90TmaWarpSpecializedAdapterINS1V_15DefaultEpilogueISM_NSB_IJNSB_IJlllEEESE_SX_EEES20_NS1U_6thread17LinearCombinationISM_Li1EffLNS21_9ScaleType4KindE0ELNS_15FloatRoundStyleE2ESM_EENS_4gemm15EpilogueDefaultEEEEEvvEEEEvNT_6ParamsE,"ax",@progbits
	.align	128
.text._ZN7cutlass13device_kernelINS_4conv6kernel13ConvUniversalINS1_16ConvProblemShapeILNS1_8OperatorE0ELi2EEENS1_10collective14CollectiveConvINS1_46MainloopSm90TmaGmmaWarpSpecializedImplicitGemmILS5_0ELi14ELi2EN4cute5tupleIJNSA_1CILi2EEENSC_ILi1EEESE_EEENS1_36KernelImplicitTmaWarpSpecializedSm90ELi1EEENSB_IJNSC_ILi128EEESI_NSB_IJNSC_ILi64EEEEEEEEENS_12float_e4m3_tESM_NSA_8TiledMMAINSA_8MMA_AtomIJNSA_4SM904GMMA31MMA_64x128x32_F32E4M3E4M3_SS_TNILNSQ_7ScaleInE1ELSS_1EEEEEENSA_6LayoutINSB_IJSE_SE_SE_EEENSB_IJNSC_ILi0EEESX_SX_EEEEENSB_IJNSA_10UnderscoreES10_S10_EEEEENS7_6detail26Sm90ImplicitGemmTileTraitsINSA_20SM90_TMA_LOAD_IM2COLENSA_14ComposedLayoutINSA_7SwizzleILi2ELi4ELi3EEENSA_18smem_ptr_flag_bitsILi8EEENSV_INSB_IJNSB_IJNSC_ILi8EEENSC_ILi16EEEEEENSB_IJSJ_SE_EEENSB_IJSE_NSC_ILi14EEEEEEEEENSB_IJNSB_IJSJ_NSC_ILi512EEEEEENSB_IJSE_SX_EEENSB_IJSX_NSC_ILi8192EEEEEEEEEEEEEvEENS14_INSA_23SM90_TMA_LOAD_MULTICASTES1P_vEEEENS_8epilogue10collective6detail29Sm90TmaWarpSpecializedAdapterINS1V_15DefaultEpilogueISM_NSB_IJNSB_IJlllEEESE_SX_EEES20_NS1U_6thread17LinearCombinationISM_Li1EffLNS21_9ScaleType4KindE0ELNS_15FloatRoundStyleE2ESM_EENS_4gemm15EpilogueDefaultEEEEEvvEEEEvNT_6ParamsE:
        .type           _ZN7cutlass13device_kernelINS_4conv6kernel13ConvUniversalINS1_16ConvProblemShapeILNS1_8OperatorE0ELi2EEENS1_10collective14CollectiveConvINS1_46MainloopSm90TmaGmmaWarpSpecializedImplicitGemmILS5_0ELi14ELi2EN4cute5tupleIJNSA_1CILi2EEENSC_ILi1EEESE_EEENS1_36KernelImplicitTmaWarpSpecializedSm90ELi1EEENSB_IJNSC_ILi128EEESI_NSB_IJNSC_ILi64EEEEEEEEENS_12float_e4m3_tESM_NSA_8TiledMMAINSA_8MMA_AtomIJNSA_4SM904GMMA31MMA_64x128x32_F32E4M3E4M3_SS_TNILNSQ_7ScaleInE1ELSS_1EEEEEENSA_6LayoutINSB_IJSE_SE_SE_EEENSB_IJNSC_ILi0EEESX_SX_EEEEENSB_IJNSA_10UnderscoreES10_S10_EEEEENS7_6detail26Sm90ImplicitGemmTileTraitsINSA_20SM90_TMA_LOAD_IM2COLENSA_14ComposedLayoutINSA_7SwizzleILi2ELi4ELi3EEENSA_18smem_ptr_flag_bitsILi8EEENSV_INSB_IJNSB_IJNSC_ILi8EEENSC_ILi16EEEEEENSB_IJSJ_SE_EEENSB_IJSE_NSC_ILi14EEEEEEEEENSB_IJNSB_IJSJ_NSC_ILi512EEEEEENSB_IJSE_SX_EEENSB_IJSX_NSC_ILi8192EEEEEEEEEEEEEvEENS14_INSA_23SM90_TMA_LOAD_MULTICASTES1P_vEEEENS_8epilogue10collective6detail29Sm90TmaWarpSpecializedAdapterINS1V_15DefaultEpilogueISM_NSB_IJNSB_IJlllEEESE_SX_EEES20_NS1U_6thread17LinearCombinationISM_Li1EffLNS21_9ScaleType4KindE0ELNS_15FloatRoundStyleE2ESM_EENS_4gemm15EpilogueDefaultEEEEEvvEEEEvNT_6ParamsE,@function
        .size           _ZN7cutlass13device_kernelINS_4conv6kernel13ConvUniversalINS1_16ConvProblemShapeILNS1_8OperatorE0ELi2EEENS1_10collective14CollectiveConvINS1_46MainloopSm90TmaGmmaWarpSpecializedImplicitGemmILS5_0ELi14ELi2EN4cute5tupleIJNSA_1CILi2EEENSC_ILi1EEESE_EEENS1_36KernelImplicitTmaWarpSpecializedSm90ELi1EEENSB_IJNSC_ILi128EEESI_NSB_IJNSC_ILi64EEEEEEEEENS_12float_e4m3_tESM_NSA_8TiledMMAINSA_8MMA_AtomIJNSA_4SM904GMMA31MMA_64x128x32_F32E4M3E4M3_SS_TNILNSQ_7ScaleInE1ELSS_1EEEEEENSA_6LayoutINSB_IJSE_SE_SE_EEENSB_IJNSC_ILi0EEESX_SX_EEEEENSB_IJNSA_10UnderscoreES10_S10_EEEEENS7_6detail26Sm90ImplicitGemmTileTraitsINSA_20SM90_TMA_LOAD_IM2COLENSA_14ComposedLayoutINSA_7SwizzleILi2ELi4ELi3EEENSA_18smem_ptr_flag_bitsILi8EEENSV_INSB_IJNSB_IJNSC_ILi8EEENSC_ILi16EEEEEENSB_IJSJ_SE_EEENSB_IJSE_NSC_ILi14EEEEEEEEENSB_IJNSB_IJSJ_NSC_ILi512EEEEEENSB_IJSE_SX_EEENSB_IJSX_NSC_ILi8192EEEEEEEEEEEEEvEENS14_INSA_23SM90_TMA_LOAD_MULTICASTES1P_vEEEENS_8epilogue10collective6detail29Sm90TmaWarpSpecializedAdapterINS1V_15DefaultEpilogueISM_NSB_IJNSB_IJlllEEESE_SX_EEES20_NS1U_6thread17LinearCombinationISM_Li1EffLNS21_9ScaleType4KindE0ELNS_15FloatRoundStyleE2ESM_EENS_4gemm15EpilogueDefaultEEEEEvvEEEEvNT_6ParamsE,(.L_x_308 - _ZN7cutlass13device_kernelINS_4conv6kernel13ConvUniversalINS1_16ConvProblemShapeILNS1_8OperatorE0ELi2EEENS1_10collective14CollectiveConvINS1_46MainloopSm90TmaGmmaWarpSpecializedImplicitGemmILS5_0ELi14ELi2EN4cute5tupleIJNSA_1CILi2EEENSC_ILi1EEESE_EEENS1_36KernelImplicitTmaWarpSpecializedSm90ELi1EEENSB_IJNSC_ILi128EEESI_NSB_IJNSC_ILi64EEEEEEEEENS_12float_e4m3_tESM_NSA_8TiledMMAINSA_8MMA_AtomIJNSA_4SM904GMMA31MMA_64x128x32_F32E4M3E4M3_SS_TNILNSQ_7ScaleInE1ELSS_1EEEEEENSA_6LayoutINSB_IJSE_SE_SE_EEENSB_IJNSC_ILi0EEESX_SX_EEEEENSB_IJNSA_10UnderscoreES10_S10_EEEEENS7_6detail26Sm90ImplicitGemmTileTraitsINSA_20SM90_TMA_LOAD_IM2COLENSA_14ComposedLayoutINSA_7SwizzleILi2ELi4ELi3EEENSA_18smem_ptr_flag_bitsILi8EEENSV_INSB_IJNSB_IJNSC_ILi8EEENSC_ILi16EEEEEENSB_IJSJ_SE_EEENSB_IJSE_NSC_ILi14EEEEEEEEENSB_IJNSB_IJSJ_NSC_ILi512EEEEEENSB_IJSE_SX_EEENSB_IJSX_NSC_ILi8192EEEEEEEEEEEEEvEENS14_INSA_23SM90_TMA_LOAD_MULTICASTES1P_vEEEENS_8epilogue10collective6detail29Sm90TmaWarpSpecializedAdapterINS1V_15DefaultEpilogueISM_NSB_IJNSB_IJlllEEESE_SX_EEES20_NS1U_6thread17LinearCombinationISM_Li1EffLNS21_9ScaleType4KindE0ELNS_15FloatRoundStyleE2ESM_EENS_4gemm15EpilogueDefaultEEEEEvvEEEEvNT_6ParamsE)
        .other          _ZN7cutlass13device_kernelINS_4conv6kernel13ConvUniversalINS1_16ConvProblemShapeILNS1_8OperatorE0ELi2EEENS1_10collective14CollectiveConvINS1_46MainloopSm90TmaGmmaWarpSpecializedImplicitGemmILS5_0ELi14ELi2EN4cute5tupleIJNSA_1CILi2EEENSC_ILi1EEESE_EEENS1_36KernelImplicitTmaWarpSpecializedSm90ELi1EEENSB_IJNSC_ILi128EEESI_NSB_IJNSC_ILi64EEEEEEEEENS_12float_e4m3_tESM_NSA_8TiledMMAINSA_8MMA_AtomIJNSA_4SM904GMMA31MMA_64x128x32_F32E4M3E4M3_SS_TNILNSQ_7ScaleInE1ELSS_1EEEEEENSA_6LayoutINSB_IJSE_SE_SE_EEENSB_IJNSC_ILi0EEESX_SX_EEEEENSB_IJNSA_10UnderscoreES10_S10_EEEEENS7_6detail26Sm90ImplicitGemmTileTraitsINSA_20SM90_TMA_LOAD_IM2COLENSA_14ComposedLayoutINSA_7SwizzleILi2ELi4ELi3EEENSA_18smem_ptr_flag_bitsILi8EEENSV_INSB_IJNSB_IJNSC_ILi8EEENSC_ILi16EEEEEENSB_IJSJ_SE_EEENSB_IJSE_NSC_ILi14EEEEEEEEENSB_IJNSB_IJSJ_NSC_ILi512EEEEEENSB_IJSE_SX_EEENSB_IJSX_NSC_ILi8192EEEEEEEEEEEEEvEENS14_INSA_23SM90_TMA_LOAD_MULTICASTES1P_vEEEENS_8epilogue10collective6detail29Sm90TmaWarpSpecializedAdapterINS1V_15DefaultEpilogueISM_NSB_IJNSB_IJlllEEESE_SX_EEES20_NS1U_6thread17LinearCombinationISM_Li1EffLNS21_9ScaleType4KindE0ELNS_15FloatRoundStyleE2ESM_EENS_4gemm15EpilogueDefaultEEEEEvvEEEEvNT_6ParamsE,@"STO_CUDA_ENTRY STV_DEFAULT"
_ZN7cutlass13device_kernelINS_4conv6kernel13ConvUniversalINS1_16ConvProblemShapeILNS1_8OperatorE0ELi2EEENS1_10collective14CollectiveConvINS1_46MainloopSm90TmaGmmaWarpSpecializedImplicitGemmILS5_0ELi14ELi2EN4cute5tupleIJNSA_1CILi2EEENSC_ILi1EEESE_EEENS1_36KernelImplicitTmaWarpSpecializedSm90ELi1EEENSB_IJNSC_ILi128EEESI_NSB_IJNSC_ILi64EEEEEEEEENS_12float_e4m3_tESM_NSA_8TiledMMAINSA_8MMA_AtomIJNSA_4SM904GMMA31MMA_64x128x32_F32E4M3E4M3_SS_TNILNSQ_7ScaleInE1ELSS_1EEEEEENSA_6LayoutINSB_IJSE_SE_SE_EEENSB_IJNSC_ILi0EEESX_SX_EEEEENSB_IJNSA_10UnderscoreES10_S10_EEEEENS7_6detail26Sm90ImplicitGemmTileTraitsINSA_20SM90_TMA_LOAD_IM2COLENSA_14ComposedLayoutINSA_7SwizzleILi2ELi4ELi3EEENSA_18smem_ptr_flag_bitsILi8EEENSV_INSB_IJNSB_IJNSC_ILi8EEENSC_ILi16EEEEEENSB_IJSJ_SE_EEENSB_IJSE_NSC_ILi14EEEEEEEEENSB_IJNSB_IJSJ_NSC_ILi512EEEEEENSB_IJSE_SX_EEENSB_IJSX_NSC_ILi8192EEEEEEEEEEEEEvEENS14_INSA_23SM90_TMA_LOAD_MULTICASTES1P_vEEEENS_8epilogue10collective6detail29Sm90TmaWarpSpecializedAdapterINS1V_15DefaultEpilogueISM_NSB_IJNSB_IJlllEEESE_SX_EEES20_NS1U_6thread17LinearCombinationISM_Li1EffLNS21_9ScaleType4KindE0ELNS_15FloatRoundStyleE2ESM_EENS_4gemm15EpilogueDefaultEEEEEvvEEEEvNT_6ParamsE:
[----:B------:R-:W-:Y:S01]  /*0000*/  LDC R1, c[0x0][0x28] ;  /* 0x00000a00ff017b82 */ /* 0x000fe20000000800 */
[----:B------:R-:W0:Y:S01]  /*0010*/  S2R R11, SR_TID.X ;  /* 0x00000000000b7919 */ /* 0x000e220000002100 */
[----:B------:R-:W-:Y:S01]  /*0020*/  ELECT P0, URZ, PT ;  /* 0x00000000003f782f */ /* 0x000fe20003800000 */
[----:B------:R-:W-:Y:S01]  /*0030*/  BSSY B0, `(.L_x_0) ;  /* 0x0000010000007945 */ /* 0x000fe20003800000 */
[----:B------:R-:W1:Y:S01]  /*0040*/  S2R R12, SR_CTAID.X ;  /* 0x00000000000c7919 */ /* 0x000e620000002500 */
[--C-:B0-----:R-:W-:Y:S02]  /*0050*/  SHF.R.U32.HI R0, RZ, 0x5, R11.reuse ;  /* 0x00000005ff007819 */ /* 0x101fe4000001160b */
[----:B------:R-:W-:-:S03]  /*0060*/  SHF.R.U32.HI R3, RZ, 0x7, R11 ;  /* 0x00000007ff037819 */ /* 0x000fc6000001160b */
[----:B------:R-:W0:Y:S04]  /*0070*/  SHFL.IDX PT, R2, R0, RZ, 0x1f ;  /* 0x00001fff00027589 */ /* 0x000e2800000e0000 */
[----:B------:R2:W3:Y:S01]  /*0080*/  SHFL.IDX PT, R10, R3, RZ, 0x1f ;  /* 0x00001fff030a7589 */ /* 0x0004e200000e0000 */
[----:B0-----:R-:W-:-:S13]  /*0090*/  ISETP.NE.OR P0, PT, R2, RZ, !P0 ;  /* 0x000000ff0200720c */ /* 0x001fda0004705670 */
[----:B-123--:R-:W-:Y:S05]  /*00a0*/  @P0 BRA `(.L_x_1) ;  /* 0x0000000000200947 */ /* 0x00efea0003800000 */
[----:B------:R-:W-:Y:S02]  /*00b0*/  ULDC.64 UR4, c[0x0][0x198] ;  /* 0x0000660000047ab9 */ /* 0x000fe40000000a00 */
[----:B------:R-:W-:Y:S02]  /*00c0*/  UIADD3 UR6, UP0, UR4, 0xf0, URZ ;  /* 0x000000f004067890 */ /* 0x000fe4000ff1e03f */
[----:B------:R-:W-:Y:S02]  /*00d0*/  UIADD3 UR4, UP1, UR4, 0x1f0, URZ ;  /* 0x000001f004047890 */ /* 0x000fe4000ff3e03f */
[----:B------:R-:W-:Y:S02]  /*00e0*/  UIADD3.X UR7, URZ, UR5, URZ, UP0, !UPT ;  /* 0x000000053f077290 */ /* 0x000fe400087fe43f */
[----:B------:R-:W-:-:S07]  /*00f0*/  UIADD3.X UR5, URZ, UR5, URZ, UP1, !UPT ;  /* 0x000000053f057290 */ /* 0x000fce0008ffe43f */
[----:B------:R0:W-:Y:S02]  /*0100*/  UTMACCTL.PF [UR6] ;  /* 0x00000000060079b9 */ /* 0x0001e40008040000 */
[----:B------:R0:W-:Y:S02]  /*0110*/  UTMACCTL.PF [UR4] ;  /* 0x00000000040079b9 */ /* 0x0001e40008040000 */
[----:B0-----:R-:W-:Y:S01]  /*0120*/  NOP ;  /* 0x0000000000007918 */ /* 0x001fe20000000000 */
.L_x_1:
[----:B------:R-:W-:Y:S05]  /*0130*/  BSYNC B0 ;  /* 0x0000000000007941 */ /* 0x000fea0003800000 */
.L_x_0:
[----:B------:R-:W0:Y:S01]  /*0140*/  SHFL.IDX PT, R0, R0, RZ, 0x1f ;  /* 0x00001fff00007589 */ /* 0x000e2200000e0000 */
[----:B------:R-:W-:Y:S02]  /*0150*/  SHF.R.S32.HI R4, RZ, 0x1f, R11 ;  /* 0x0000001fff047819 */ /* 0x000fe4000001140b */
[----:B------:R-:W-:Y:S01]  /*0160*/  I2FP.F32.U32 R6, R12 ;  /* 0x0000000c00067245 */ /* 0x000fe20000201000 */
[----:B------:R-:W1:Y:S01]  /*0170*/  S2R R13, SR_CTAID.Y ;  /* 0x00000000000d7919 */ /* 0x000e620000002600 */
[----:B------:R-:W-:-:S04]  /*0180*/  LEA.HI R4, R4, R11, RZ, 0x7 ;  /* 0x0000000b04047211 */ /* 0x000fc800078f38ff */
[----:B------:R-:W-:-:S05]  /*0190*/  LOP3.LUT R4, R4, 0xffffff80, RZ, 0xc0, !PT ;  /* 0xffffff8004047812 */ /* 0x000fca00078ec0ff */
[----:B------:R-:W-:-:S05]  /*01a0*/  IMAD.IADD R14, R11, 0x1, -R4 ;  /* 0x000000010b0e7824 */ /* 0x000fca00078e0a04 */
[----:B------:R-:W-:-:S04]  /*01b0*/  SHF.R.S32.HI R3, RZ, 0x1f, R14 ;  /* 0x0000001fff037819 */ /* 0x000fc8000001140e */
[----:B------:R-:W-:Y:S02]  /*01c0*/  LEA.HI R3, R3, R14, RZ, 0x3 ;  /* 0x0000000e03037211 */ /* 0x000fe400078f18ff */
[----:B0-----:R-:W-:Y:S02]  /*01d0*/  ISETP.NE.AND P0, PT, R0, RZ, PT ;  /* 0x000000ff0000720c */ /* 0x001fe40003f05270 */
[--C-:B------:R-:W-:Y:S02]  /*01e0*/  SHF.R.S32.HI R4, RZ, 0x3, R3.reuse ;  /* 0x00000003ff047819 */ /* 0x100fe40000011403 */
[----:B------:R-:W-:Y:S02]  /*01f0*/  SHF.R.S32.HI R3, RZ, 0x1f, R3 ;  /* 0x0000001fff037819 */ /* 0x000fe40000011403 */
[----:B------:R-:W-:-:S07]  /*0200*/  SHF.R.S32.HI R5, RZ, 0x1f, R0 ;  /* 0x0000001fff057819 */ /* 0x000fce0000011400 */
[----:B-1----:R-:W-:Y:S05]  /*0210*/  @P0 BRA `(.L_x_2) ;  /* 0x0000000000b40947 */ /* 0x002fea0003800000 */
[----:B------:R-:W-:Y:S01]  /*0220*/  ELECT P0, URZ, PT ;  /* 0x00000000003f782f */ /* 0x000fe20003800000 */
[----:B------:R-:W-:-:S12]  /*0230*/  BSSY B0, `(.L_x_2) ;  /* 0x000002b000007945 */ /* 0x000fd80003800000 */
[----:B------:R-:W-:Y:S05]  /*0240*/  @!P0 BRA `(.L_x_3) ;  /* 0x0000000000a48947 */ /* 0x000fea0003800000 */
[----:B------:R-:W0:Y:S01]  /*0250*/  S2UR UR8, SR_CgaCtaId ;  /* 0x00000000000879c3 */ /* 0x000e220000008800 */
[----:B------:R-:W-:Y:S01]  /*0260*/  UMOV UR4, 0x400 ;  /* 0x0000040000047882 */ /* 0x000fe20000000000 */
[----:B------:R-:W-:Y:S01]  /*0270*/  UMOV UR5, 0x1 ;  /* 0x0000000100057882 */ /* 0x000fe20000000000 */
[----:B------:R-:W-:Y:S02]  /*0280*/  UMOV UR6, 0x2 ;  /* 0x0000000200067882 */ /* 0x000fe40000000000 */
[----:B------:R-:W-:-:S04]  /*0290*/  UIADD3 UR6, -UR6, 0x100000, URZ ;  /* 0x0010000006067890 */ /* 0x000fc8000fffe13f */
[----:B------:R-:W-:Y:S02]  /*02a0*/  USHF.L.U32 UR7, UR6, 0xb, URZ ;  /* 0x0000000b06077899 */ /* 0x000fe4000800063f */
[----:B------:R-:W-:Y:S02]  /*02b0*/  USHF.L.U32 UR6, UR6, 0x1, URZ ;  /* 0x0000000106067899 */ /* 0x000fe4000800063f */
[----:B0-----:R-:W-:Y:S02]  /*02c0*/  ULEA UR8, UR8, UR4, 0x18 ;  /* 0x0000000408087291 */ /* 0x001fe4000f8ec03f */
[----:B------:R-:W-:-:S04]  /*02d0*/  UIADD3 UR4, -UR5, 0x100000, URZ ;  /* 0x0010000005047890 */ /* 0x000fc8000fffe13f */
[----:B------:R-:W-:Y:S02]  /*02e0*/  USHF.L.U32 UR5, UR4, 0xb, URZ ;  /* 0x0000000b04057899 */ /* 0x000fe4000800063f */
[----:B------:R-:W-:Y:S01]  /*02f0*/  USHF.L.U32 UR4, UR4, 0x1, URZ ;  /* 0x0000000104047899 */ /* 0x000fe2000800063f */
[----:B------:R-:W0:Y:S11]  /*0300*/  FENCE.VIEW.ASYNC.S ;  /* 0x00000000000073c6 */ /* 0x000e360000000000 */
[----:B0-----:R0:W1:Y:S01]  /*0310*/  SYNCS.EXCH.64 URZ, [UR8+0x38000], UR4 ;  /* 0x03800004083f75b2 */ /* 0x0010620008000100 */
[----:B------:R0:W2:Y:S01]  /*0320*/  SYNCS.EXCH.64 URZ, [UR8+0x38070], UR6 ;  /* 0x03807006083f75b2 */ /* 0x0000a20008000100 */
[----:B------:R0:W3:Y:S01]  /*0330*/  SYNCS.EXCH.64 URZ, [UR8+0x38008], UR4 ;  /* 0x03800804083f75b2 */ /* 0x0000e20008000100 */
[----:B------:R0:W4:Y:S01]  /*0340*/  SYNCS.EXCH.64 URZ, [UR8+0x38078], UR6 ;  /* 0x03807806083f75b2 */ /* 0x0001220008000100 */
[----:B------:R0:W0:Y:S01]  /*0350*/  SYNCS.EXCH.64 URZ, [UR8+0x38010], UR4 ;  /* 0x03801004083f75b2 */ /* 0x0000220008000100 */
        /* <DEDUP_REMOVED lines=23> */
[----:B-1234-:R-:W-:Y:S01]  /*04d0*/  NOP ;  /* 0x0000000000007918 */ /* 0x01efe20000000000 */
.L_x_3:
[----:B0-----:R-:W-:Y:S05]  /*04e0*/  BSYNC B0 ;  /* 0x0000000000007941 */ /* 0x001fea0003800000 */
.L_x_2:
[----:B------:R-:W-:Y:S01]  /*04f0*/  ULDC UR4, c[0x0][0x150] ;  /* 0x0000540000047ab9 */ /* 0x000fe20000000800 */
[----:B------:R-:W-:Y:S01]  /*0500*/  LEA.HI R3, R3, R4, RZ, 0x2 ;  /* 0x0000000403037211 */ /* 0x000fe200078f10ff */
[----:B------:R-:W-:Y:S01]  /*0510*/  FMUL R6, R6, UR4 ;  /* 0x0000000406067c20 */ /* 0x000fe20008400000 */
[----:B------:R-:W-:Y:S01]  /*0520*/  LEA.HI R5, R5, R0, RZ, 0x2 ;  /* 0x0000000005057211 */ /* 0x000fe200078f10ff */
[----:B------:R-:W-:Y:S01]  /*0530*/  ULDC UR4, c[0x0][0x154] ;  /* 0x0000550000047ab9 */ /* 0x000fe20000000800 */
[----:B------:R-:W-:Y:S01]  /*0540*/  LOP3.LUT R3, R3, 0xfffffffc, RZ, 0xc0, !PT ;  /* 0xfffffffc03037812 */ /* 0x000fe200078ec0ff */
[----:B------:R-:W0:Y:S01]  /*0550*/  LDC R8, c[0x0][0x140] ;  /* 0x00005000ff087b82 */ /* 0x000e220000000800 */
[----:B------:R-:W-:Y:S01]  /*0560*/  LOP3.LUT R5, R5, 0x3ffffffc, RZ, 0xc0, !PT ;  /* 0x3ffffffc05057812 */ /* 0x000fe200078ec0ff */
[----:B------:R-:W1:Y:S01]  /*0570*/  F2I.U32.TRUNC.NTZ R6, R6 ;  /* 0x0000000600067305 */ /* 0x000e62000020f000 */
[----:B------:R-:W-:Y:S01]  /*0580*/  LOP3.LUT P0, RZ, R14, 0x7, RZ, 0xc0, !PT ;  /* 0x000000070eff7812 */ /* 0x000fe2000780c0ff */
[----:B------:R-:W-:Y:S01]  /*0590*/  IMAD.IADD R3, R4, 0x1, -R3 ;  /* 0x0000000104037824 */ /* 0x000fe200078e0a03 */
[----:B------:R-:W-:Y:S01]  /*05a0*/  ISETP.NE.AND P3, PT, R10, 0x1, PT ;  /* 0x000000010a00780c */ /* 0x000fe20003f65270 */
[----:B------:R-:W-:Y:S01]  /*05b0*/  IMAD.IADD R0, R0, 0x1, -R5 ;  /* 0x0000000100007824 */ /* 0x000fe200078e0a05 */
[----:B------:R-:W-:Y:S01]  /*05c0*/  I2FP.F32.U32 R5, R13 ;  /* 0x0000000d00057245 */ /* 0x000fe20000201000 */
[----:B------:R-:W-:Y:S01]  /*05d0*/  NOP ;  /* 0x0000000000007918 */ /* 0x000fe20000000000 */
[----:B------:R-:W-:Y:S01]  /*05e0*/  NOP ;  /* 0x0000000000007918 */ /* 0x000fe20000000000 */
[----:B------:R-:W-:-:S02]  /*05f0*/  IMAD R4, R0, 0x4, R3 ;  /* 0x0000000400047824 */ /* 0x000fc400078e0203 */
[----:B------:R-:W-:Y:S01]  /*0600*/  FMUL R7, R5, UR4 ;  /* 0x0000000405077c20 */ /* 0x000fe20008400000 */
[----:B------:R-:W-:Y:S02]  /*0610*/  ULDC UR4, c[0x0][0x144] ;  /* 0x0000510000047ab9 */ /* 0x000fe40000000800 */
[----:B------:R-:W-:Y:S01]  /*0620*/  LEA.HI R0, R4, R4, RZ, 0x1 ;  /* 0x0000000404007211 */ /* 0x000fe200078f08ff */
[----:B-1----:R-:W-:Y:S02]  /*0630*/  IMAD.MOV R5, RZ, RZ, -R6 ;  /* 0x000000ffff057224 */ /* 0x002fe400078e0a06 */
[----:B------:R-:W1:Y:S01]  /*0640*/  F2I.U32.TRUNC.NTZ R7, R7 ;  /* 0x0000000700077305 */ /* 0x000e62000020f000 */
[----:B------:R-:W-:Y:S01]  /*0650*/  LOP3.LUT R3, R0, 0xfffffffe, RZ, 0xc0, !PT ;  /* 0xfffffffe00037812 */ /* 0x000fe200078ec0ff */
[----:B------:R-:W-:Y:S02]  /*0660*/  IMAD.MOV.U32 R6, RZ, RZ, 0x1 ;  /* 0x00000001ff067424 */ /* 0x000fe400078e00ff */
[----:B------:R-:W-:Y:S01]  /*0670*/  IMAD R0, R5, UR4, R12 ;  /* 0x0000000405007c24 */ /* 0x000fe2000f8e020c */
[----:B------:R-:W-:Y:S01]  /*0680*/  ULDC UR4, c[0x0][0x148] ;  /* 0x0000520000047ab9 */ /* 0x000fe20000000800 */
[----:B------:R-:W-:Y:S01]  /*0690*/  IMAD.IADD R3, R4, 0x1, -R3 ;  /* 0x0000000104037824 */ /* 0x000fe200078e0a03 */
[----:B0-----:R-:W-:Y:S01]  /*06a0*/  ISETP.EQ.U32.AND P1, PT, R8, 0x1, PT ;  /* 0x000000010800780c */ /* 0x001fe20003f22070 */
[----:B------:R-:W-:-:S03]  /*06b0*/  IMAD.SHL.U32 R5, R4, 0x4, RZ ;  /* 0x0000000404057824 */ /* 0x000fc600078e00ff */
[----:B------:R-:W-:Y:S02]  /*06c0*/  ISETP.NE.AND P4, PT, R3, R0, PT ;  /* 0x000000000300720c */ /* 0x000fe40003f85270 */
[----:B------:R-:W-:-:S04]  /*06d0*/  SHF.R.S32.HI R3, RZ, 0x1f, R2 ;  /* 0x0000001fff037819 */ /* 0x000fc80000011402 */
[----:B------:R-:W-:Y:S02]  /*06e0*/  LEA.HI R0, R3, R2, RZ, 0x2 ;  /* 0x0000000203007211 */ /* 0x000fe400078f10ff */
[----:B------:R-:W-:Y:S01]  /*06f0*/  LOP3.LUT R3, R4, 0xc, R5, 0x78, !PT ;  /* 0x0000000c04037812 */ /* 0x000fe200078e7805 */
[----:B-1----:R-:W-:Y:S01]  /*0700*/  IMAD.MOV R4, RZ, RZ, -R7 ;  /* 0x000000ffff047224 */ /* 0x002fe200078e0a07 */
[----:B------:R-:W-:Y:S02]  /*0710*/  LOP3.LUT R5, R0, 0xfffffffc, RZ, 0xc0, !PT ;  /* 0xfffffffc00057812 */ /* 0x000fe400078ec0ff */
[C---:B------:R-:W-:Y:S01]  /*0720*/  ISETP.LT.U32.AND P0, PT, R3.reuse, 0x2, !P0 ;  /* 0x000000020300780c */ /* 0x040fe20004701070 */
[----:B------:R-:W-:Y:S01]  /*0730*/  IMAD R9, R4, UR4, R13 ;  /* 0x0000000404097c24 */ /* 0x000fe2000f8e020d */
[----:B------:R-:W-:Y:S01]  /*0740*/  @P4 LEA.HI R0, R3, R3, RZ, 0x1 ;  /* 0x0000000303004211 */ /* 0x000fe200078f08ff */
[----:B------:R-:W-:Y:S01]  /*0750*/  IMAD.IADD R7, R2, 0x1, -R5 ;  /* 0x0000000102077824 */ /* 0x000fe200078e0a05 */
[----:B------:R-:W-:-:S02]  /*0760*/  SEL R5, RZ, 0x1, !P0 ;  /* 0x00000001ff057807 */ /* 0x000fc40004000000 */
[----:B------:R-:W-:Y:S02]  /*0770*/  @P4 SHF.R.S32.HI R0, RZ, 0x1, R0 ;  /* 0x00000001ff004819 */ /* 0x000fe40000011400 */
[----:B------:R-:W-:Y:S02]  /*0780*/  LOP3.LUT P2, RZ, R10, R7, RZ, 0xfc, !PT ;  /* 0x000000070aff7212 */ /* 0x000fe4000784fcff */
[----:B------:R-:W-:Y:S02]  /*0790*/  @P4 ISETP.NE.AND P5, PT, R0, R9, PT ;  /* 0x000000090000420c */ /* 0x000fe40003fa5270 */
[----:B------:R-:W-:Y:S02]  /*07a0*/  SEL R4, RZ, 0x1, P2 ;  /* 0x00000001ff047807 */ /* 0x000fe40001000000 */
[----:B------:R-:W-:Y:S02]  /*07b0*/  @P4 SEL R6, RZ, 0x1, P5 ;  /* 0x00000001ff064807 */ /* 0x000fe40002800000 */
[----:B------:R-:W-:-:S02]  /*07c0*/  SEL R4, R4, 0x2, P3 ;  /* 0x0000000204047807 */ /* 0x000fc40001800000 */
[----:B------:R-:W-:Y:S01]  /*07d0*/  LOP3.LUT R6, R6, R5, RZ, 0xc0, !PT ;  /* 0x0000000506067212 */ /* 0x000fe200078ec0ff */
[----:B------:R-:W-:Y:S06]  /*07e0*/  @!P1 BRA `(.L_x_4) ;  /* 0x0000000000089947 */ /* 0x000fec0003800000 */
[----:B------:R-:W-:Y:S01]  /*07f0*/  UCGABAR_ARV ;  /* 0x00000000000079c7 */ /* 0x000fe20008000000 */
[----:B------:R-:W-:Y:S05]  /*0800*/  BRA `(.L_x_5) ;  /* 0x0000000000047947 */ /* 0x000fea0003800000 */
.L_x_4:
[----:B------:R-:W-:Y:S01]  /*0810*/  NOP ;  /* 0x0000000000007918 */ /* 0x000fe20000000000 */
.L_x_5:
[----:B------:R-:W-:Y:S01]  /*0820*/  ULDC.64 UR4, c[0x0][0x598] ;  /* 0x0001660000047ab9 */ /* 0x000fe20000000a00 */
[----:B------:R-:W-:Y:S01]  /*0830*/  ULDC.64 UR12, c[0x0][0x208] ;  /* 0x00008200000c7ab9 */ /* 0x000fe20000000a00 */
[----:B------:R-:W-:-:S04]  /*0840*/  ISETP.NE.U32.AND P0, PT, RZ, UR4, PT ;  /* 0x00000004ff007c0c */ /* 0x000fc8000bf05070 */
[----:B------:R-:W-:-:S13]  /*0850*/  ISETP.NE.AND.EX P0, PT, RZ, UR5, PT, P0 ;  /* 0x00000005ff007c0c */ /* 0x000fda000bf05300 */
[----:B------:R-:W-:Y:S05]  /*0860*/  @!P0 BRA `(.L_x_6) ;  /* 0x00000000001c8947 */ /* 0x000fea0003800000 */
[----:B------:R-:W0:Y:S02]  /*0870*/  LDC.64 R8, c[0x0][0x598] ;  /* 0x00016600ff087b82 */ /* 0x000e240000000a00 */
[----:B0-----:R-:W2:Y:S02]  /*0880*/  LDG.E.64 R8, desc[UR12][R8.64] ;  /* 0x0000000c08087981 */ /* 0x001ea4000c1e1b00 */
[----:B--2---:R-:W-:-:S04]  /*0890*/  ISETP.NE.U32.AND P0, PT, R8, RZ, PT ;  /* 0x000000ff0800720c */ /* 0x004fc80003f05070 */
[----:B------:R-:W-:-:S13]  /*08a0*/  ISETP.NE.AND.EX P0, PT, R9, RZ, PT, P0 ;  /* 0x000000ff0900720c */ /* 0x000fda0003f05300 */
[----:B------:R-:W-:Y:S05]  /*08b0*/  @!P0 BRA `(.L_x_6) ;  /* 0x0000000000088947 */ /* 0x000fea0003800000 */
[----:B------:R0:W5:Y:S01]  /*08c0*/  LD.E R0, desc[UR12][R8.64] ;  /* 0x0000000c08007980 */ /* 0x000162000c101900 */
[----:B------:R-:W-:Y:S05]  /*08d0*/  BRA `(.L_x_7) ;  /* 0x0000000000207947 */ /* 0x000fea0003800000 */
.L_x_6:
[----:B------:R-:W-:Y:S02]  /*08e0*/  ULDC.64 UR4, c[0x0][0x588] ;  /* 0x0001620000047ab9 */ /* 0x000fe40000000a00 */
[----:B------:R-:W-:-:S04]  /*08f0*/  ISETP.NE.U32.AND P0, PT, RZ, UR4, PT ;  /* 0x00000004ff007c0c */ /* 0x000fc8000bf05070 */
[----:B------:R-:W-:-:S13]  /*0900*/  ISETP.NE.AND.EX P0, PT, RZ, UR5, PT, P0 ;  /* 0x00000005ff007c0c */ /* 0x000fda000bf05300 */
[----:B------:R-:W-:Y:S05]  /*0910*/  @!P0 BRA `(.L_x_8) ;  /* 0x00000000000c8947 */ /* 0x000fea0003800000 */
[----:B------:R-:W0:Y:S02]  /*0920*/  LDC.64 R8, c[0x0][0x588] ;  /* 0x00016200ff087b82 */ /* 0x000e240000000a00 */
[----:B0-----:R1:W5:Y:S01]  /*0930*/  LDG.E R0, desc[UR12][R8.64] ;  /* 0x0000000c08007981 */ /* 0x001362000c1e1900 */
[----:B------:R-:W-:Y:S05]  /*0940*/  BRA `(.L_x_7) ;  /* 0x0000000000047947 */ /* 0x000fea0003800000 */
.L_x_8:
[----:B------:R-:W2:Y:S02]  /*0950*/  LDC R0, c[0x0][0x580] ;  /* 0x00016000ff007b82 */ /* 0x000ea40000000800 */
.L_x_7:
[----:B------:R-:W-:Y:S02]  /*0960*/  ULDC.64 UR4, c[0x0][0x5a0] ;  /* 0x0001680000047ab9 */ /* 0x000fe40000000a00 */
[----:B------:R-:W-:-:S04]  /*0970*/  ISETP.NE.U32.AND P0, PT, RZ, UR4, PT ;  /* 0x00000004ff007c0c */ /* 0x000fc8000bf05070 */
[----:B------:R-:W-:-:S13]  /*0980*/  ISETP.NE.AND.EX P0, PT, RZ, UR5, PT, P0 ;  /* 0x00000005ff007c0c */ /* 0x000fda000bf05300 */
[----:B------:R-:W-:Y:S05]  /*0990*/  @!P0 BRA `(.L_x_9) ;  /* 0x00000000001c8947 */ /* 0x000fea0003800000 */
[----:B01----:R-:W0:Y:S02]  /*09a0*/  LDC.64 R8, c[0x0][0x5a0] ;  /* 0x00016800ff087b82 */ /* 0x003e240000000a00 */
[----:B0-----:R-:W3:Y:S02]  /*09b0*/  LDG.E.64 R8, desc[UR12][R8.64] ;  /* 0x0000000c08087981 */ /* 0x001ee4000c1e1b00 */
[----:B---3--:R-:W-:-:S04]  /*09c0*/  ISETP.NE.U32.AND P0, PT, R8, RZ, PT ;  /* 0x000000ff0800720c */ /* 0x008fc80003f05070 */
[----:B------:R-:W-:-:S13]  /*09d0*/  ISETP.NE.AND.EX P0, PT, R9, RZ, PT, P0 ;  /* 0x000000ff0900720c */ /* 0x000fda0003f05300 */
[----:B------:R-:W-:Y:S05]  /*09e0*/  @!P0 BRA `(.L_x_9) ;  /* 0x0000000000088947 */ /* 0x000fea0003800000 */
[----:B------:R0:W5:Y:S01]  /*09f0*/  LD.E R2, desc[UR12][R8.64] ;  /* 0x0000000c08027980 */ /* 0x000162000c101900 */
[----:B------:R-:W-:Y:S05]  /*0a00*/  BRA `(.L_x_10) ;  /* 0x0000000000207947 */ /* 0x000fea0003800000 */
.L_x_9:
[----:B------:R-:W-:Y:S02]  /*0a10*/  ULDC.64 UR4, c[0x0][0x590] ;  /* 0x0001640000047ab9 */ /* 0x000fe40000000a00 */
[----:B------:R-:W-:-:S04]  /*0a20*/  ISETP.NE.U32.AND P0, PT, RZ, UR4, PT ;  /* 0x00000004ff007c0c */ /* 0x000fc8000bf05070 */
[----:B------:R-:W-:-:S13]  /*0a30*/  ISETP.NE.AND.EX P0, PT, RZ, UR5, PT, P0 ;  /* 0x00000005ff007c0c */ /* 0x000fda000bf05300 */
[----:B------:R-:W-:Y:S05]  /*0a40*/  @!P0 BRA `(.L_x_11) ;  /* 0x00000000000c8947 */ /* 0x000fea0003800000 */
[----:B01----:R-:W0:Y:S02]  /*0a50*/  LDC.64 R8, c[0x0][0x590] ;  /* 0x00016400ff087b82 */ /* 0x003e240000000a00 */
[----:B0-----:R1:W5:Y:S01]  /*0a60*/  LDG.E R2, desc[UR12][R8.64] ;  /* 0x0000000c08027981 */ /* 0x001362000c1e1900 */
[----:B------:R-:W-:Y:S05]  /*0a70*/  BRA `(.L_x_10) ;  /* 0x0000000000047947 */ /* 0x000fea0003800000 */
.L_x_11:
[----:B------:R-:W3:Y:S02]  /*0a80*/  LDC R2, c[0x0][0x584] ;  /* 0x00016100ff027b82 */ /* 0x000ee40000000800 */
.L_x_10:
[----:B------:R-:W4:Y:S08]  /*0a90*/  LDC R5, c[0x0][0x3c4] ;  /* 0x0000f100ff057b82 */ /* 0x000f300000000800 */
[----:B------:R-:W2:Y:S01]  /*0aa0*/  LDC.64 R16, c[0x0][0x3c8] ;  /* 0x0000f200ff107b82 */ /* 0x000ea20000000a00 */
[----:B----4-:R-:W-:-:S05]  /*0ab0*/  VIADD R5, R5, 0x3f ;  /* 0x0000003f05057836 */ /* 0x010fca0000000000 */
[----:B01----:R-:W-:-:S04]  /*0ac0*/  SHF.R.S32.HI R8, RZ, 0x1f, R5 ;  /* 0x0000001fff087819 */ /* 0x003fc80000011405 */
[----:B------:R-:W-:-:S04]  /*0ad0*/  LEA.HI R8, R8, R5, RZ, 0x6 ;  /* 0x0000000508087211 */ /* 0x000fc800078f30ff */
[----:B------:R-:W-:-:S05]  /*0ae0*/  SHF.R.S32.HI R9, RZ, 0x6, R8 ;  /* 0x00000006ff097819 */ /* 0x000fca0000011408 */
[----:B--2---:R-:W-:-:S04]  /*0af0*/  IMAD R8, R9, R16, RZ ;  /* 0x0000001009087224 */ /* 0x004fc800078e02ff */
[----:B------:R-:W-:Y:S01]  /*0b00*/  IMAD R5, R8, R17, RZ ;  /* 0x0000001108057224 */ /* 0x000fe200078e02ff */
[----:B------:R-:W-:Y:S06]  /*0b10*/  @!P1 BRA `(.L_x_12) ;  /* 0x00000000000c9947 */ /* 0x000fec0003800000 */
[----:B------:R-:W-:Y:S01]  /*0b20*/  UCGABAR_WAIT ;  /* 0x0000000000007dc7 */ /* 0x000fe20008000000 */
[----:B------:R-:W-:Y:S01]  /*0b30*/  CCTL.IVALL ;  /* 0x00000000ff00798f */ /* 0x000fe20002000000 */
[----:B------:R-:W-:Y:S05]  /*0b40*/  BRA `(.L_x_13) ;  /* 0x0000000000047947 */ /* 0x000fea0003800000 */
.L_x_12:
[----:B------:R-:W-:Y:S06]  /*0b50*/  BAR.SYNC.DEFER_BLOCKING 0x0 ;  /* 0x0000000000007b1d */ /* 0x000fec0000010000 */
.L_x_13:
[----:B------:R-:W-:-:S13]  /*0b60*/  ISETP.NE.AND P0, PT, R10, RZ, PT ;  /* 0x000000ff0a00720c */ /* 0x000fda0003f05270 */
[----:B------:R-:W-:Y:S05]  /*0b70*/  @!P0 BRA `(.L_x_14) ;  /* 0x0000009800808947 */ /* 0x000fea0003800000 */
[----:B------:R-:W-:-:S13]  /*0b80*/  ISETP.NE.AND P0, PT, R10, 0x1, PT ;  /* 0x000000010a00780c */ /* 0x000fda0003f05270 */
[----:B------:R-:W-:Y:S05]  /*0b90*/  @P0 EXIT ;  /* 0x000000000000094d */ /* 0x000fea0003800000 */
[----:B------:R-:W-:Y:S01]  /*0ba0*/  ISETP.GE.AND P0, PT, R5, 0x1, PT ;  /* 0x000000010500780c */ /* 0x000fe20003f06270 */
[----:B------:R-:W-:Y:S01]  /*0bb0*/  UMOV UR4, URZ ;  /* 0x0000003f00047c82 */ /* 0x000fe20008000000 */
[----:B------:R-:W-:Y:S02]  /*0bc0*/  CS2R R86, SRZ ;  /* 0x0000000000567805 */ /* 0x000fe4000001ff00 */
[----:B------:R-:W-:Y:S02]  /*0bd0*/  CS2R R88, SRZ ;  /* 0x0000000000587805 */ /* 0x000fe4000001ff00 */
[----:B------:R-:W-:Y:S02]  /*0be0*/  CS2R R90, SRZ ;  /* 0x00000000005a7805 */ /* 0x000fe4000001ff00 */
[----:B------:R-:W-:Y:S02]  /*0bf0*/  CS2R R92, SRZ ;  /* 0x00000000005c7805 */ /* 0x000fe4000001ff00 */
[----:B------:R-:W-:-:S02]  /*0c00*/  CS2R R94, SRZ ;  /* 0x00000000005e7805 */ /* 0x000fc4000001ff00 */
[----:B------:R-:W-:Y:S02]  /*0c10*/  CS2R R96, SRZ ;  /* 0x0000000000607805 */ /* 0x000fe4000001ff00 */
        /* <DEDUP_REMOVED lines=57> */
[----:B------:R-:W-:Y:S01]  /*0fb0*/  CS2R R84, SRZ ;  /* 0x0000000000547805 */ /* 0x000fe2000001ff00 */
[----:B------:R-:W-:Y:S06]  /*0fc0*/  @!P0 BRA `(.L_x_15) ;  /* 0x0000000000988947 */ /* 0x000fec0003800000 */
[----:B------:R-:W-:-:S04]  /*0fd0*/  LOP3.LUT R7, R4, 0x1, RZ, 0xfc, !PT ;  /* 0x0000000104077812 */ /* 0x000fc800078efcff */
[----:B------:R-:W-:-:S13]  /*0fe0*/  ISETP.NE.AND P1, PT, R7, 0x3, PT ;  /* 0x000000030700780c */ /* 0x000fda0003f25270 */
[----:B------:R-:W-:Y:S05]  /*0ff0*/  @!P1 BRA `(.L_x_16) ;  /* 0x0000000000049947 */ /* 0x000fea0003800000 */
[----:B------:R-:W-:Y:S01]  /*1000*/  BPT.TRAP 0x1 ;  /* 0x000000040000795c */ /* 0x000fe20000300000 */
.L_x_16:
[----:B------:R-:W0:Y:S01]  /*1010*/  S2UR UR5, SR_CgaCtaId ;  /* 0x00000000000579c3 */ /* 0x000e220000008800 */
[----:B------:R-:W-:Y:S01]  /*1020*/  SHF.L.U32 R7, RZ, 0x1f, RZ ;  /* 0x0000001fff077819 */ /* 0x000fe200000006ff */
[----:B------:R-:W-:Y:S02]  /*1030*/  UMOV UR4, 0x400 ;  /* 0x0000040000047882 */ /* 0x000fe40000000000 */
[----:B0-----:R-:W-:-:S12]  /*1040*/  ULEA UR4, UR5, UR4, 0x18 ;  /* 0x0000000405047291 */ /* 0x001fd8000f8ec03f */
.L_x_17:
[----:B0-----:R-:W-:-:S04]  /*1050*/  IMAD.U32 R8, RZ, RZ, UR4 ;  /* 0x00000004ff087e24 */ /* 0x001fc8000f8e00ff */
[----:B------:R0:W1:Y:S03]  /*1060*/  SYNCS.PHASECHK.TRANS64.TRYWAIT P1, [R8+URZ+0x38000], R7 ;  /* 0x03800007080075a7 */ /* 0x000066000802017f */
[----:B-1----:R-:W-:Y:S05]  /*1070*/  @!P1 NANOSLEEP.SYNCS 0x989680 ;  /* 0x009896800000995d */ /* 0x002fea0003900000 */
[----:B------:R-:W1:Y:S02]  /*1080*/  @!P1 SYNCS.PHASECHK.TRANS64 P1, [R8+URZ+0x38000], R7 ;  /* 0x03800007080095a7 */ /* 0x000e64000802007f */
[----:B-1----:R-:W-:Y:S05]  /*1090*/  @!P1 BRA `(.L_x_17) ;  /* 0xfffffffc00ec9947 */ /* 0x002fea000383ffff */
[----:B------:R-:W-:Y:S01]  /*10a0*/  UIADD3 UR5, UR4, 0x1c000, URZ ;  /* 0x0001c00004057890 */ /* 0x000fe2000fffe03f */
[----:B------:R-:W-:Y:S01]  /*10b0*/  WARPGROUP.ARRIVE ;  /* 0x00000000000079c5 */ /* 0x000fe20000000000 */
[----:B------:R-:W-:Y:S02]  /*10c0*/  USHF.R.U32.HI UR4, URZ, 0x4, UR4 ;  /* 0x000000043f047899 */ /* 0x000fe40008011604 */
[----:B------:R-:W-:Y:S02]  /*10d0*/  USHF.R.U32.HI UR5, URZ, 0x4, UR5 ;  /* 0x000000043f057899 */ /* 0x000fe40008011605 */
[----:B------:R-:W-:Y:S02]  /*10e0*/  ULOP3.LUT UR4, UR4, 0x3fff, URZ, 0xc0, !UPT ;  /* 0x00003fff04047892 */ /* 0x000fe4000f8ec03f */
[----:B------:R-:W-:Y:S02]  /*10f0*/  ULOP3.LUT UR5, UR5, 0x3fff, URZ, 0xc0, !UPT ;  /* 0x00003fff05057892 */ /* 0x000fe4000f8ec03f */
[----:B------:R-:W-:-:S02]  /*1100*/  ULOP3.LUT UR8, UR4, 0x10000, URZ, 0xfc, !UPT ;  /* 0x0001000004087892 */ /* 0x000fc4000f8efc3f */
[----:B------:R-:W-:Y:S01]  /*1110*/  ULOP3.LUT UR9, UR5, 0x10000, URZ, 0xfc, !UPT ;  /* 0x0001000005097892 */ /* 0x000fe2000f8efc3f */
[----:B------:R-:W-:Y:S02]  /*1120*/  UMOV UR7, 0x80000020 ;  /* 0x8000002000077882 */ /* 0x000fe40000000000 */
[----:B------:R-:W-:Y:S02]  /*1130*/  UMOV UR5, 0x80000020 ;  /* 0x8000002000057882 */ /* 0x000fe40000000000 */
[----:B------:R-:W-:Y:S02]  /*1140*/  UMOV UR4, UR8 ;  /* 0x0000000800047c82 */ /* 0x000fe40008000000 */
[----:B------:R-:W-:Y:S02]  /*1150*/  UMOV UR6, UR9 ;  /* 0x0000000900067c82 */ /* 0x000fe40008000000 */
[----:B------:R-:W-:Y:S01]  /*1160*/  QGMMA.64x128x32.F32.E4M3.E4M3 R88, gdesc[UR4], RZ, !UPT ;  /* 0x01e00000045879f3 */ /* 0x000fe2000c7008ff */
[----:B------:R-:W-:Y:S01]  /*1170*/  UIADD3 UR4, UR8, 0x100, URZ ;  /* 0x0000010008047890 */ /* 0x000fe2000fffe03f */
[----:B------:R-:W-:-:S10]  /*1180*/  UMOV UR5, 0x80000020 ;  /* 0x8000002000057882 */ /* 0x000fd40000000000 */
[----:B------:R-:W-:Y:S01]  /*1190*/  QGMMA.64x128x32.F32.E4M3.E4M3 R24, gdesc[UR4], RZ, !UPT ;  /* 0x01e00000041879f3 */ /* 0x000fe2000c7008ff */
[----:B------:R-:W-:Y:S02]  /*11a0*/  UIADD3 UR4, UR8, 0x2, URZ ;  /* 0x0000000208047890 */ /* 0x000fe4000fffe03f */
[----:B------:R-:W-:Y:S01]  /*11b0*/  UIADD3 UR6, UR9, 0x2, URZ ;  /* 0x0000000209067890 */ /* 0x000fe2000fffe03f */
[----:B------:R-:W-:Y:S01]  /*11c0*/  UMOV UR5, 0x80000020 ;  /* 0x8000002000057882 */ /* 0x000fe20000000000 */
[----:B------:R-:W-:-:S07]  /*11d0*/  UMOV UR7, 0x80000020 ;  /* 0x8000002000077882 */ /* 0x000fce0000000000 */
[----:B------:R-:W-:Y:S01]  /*11e0*/  QGMMA.64x128x32.F32.E4M3.E4M3 R88, gdesc[UR4], R88 ;  /* 0x01e00000045879f3 */ /* 0x000fe20008700858 */
[----:B------:R-:W-:Y:S01]  /*11f0*/  UIADD3 UR4, UR8, 0x102, URZ ;  /* 0x0000010208047890 */ /* 0x000fe2000fffe03f */
[----:B------:R-:W-:-:S10]  /*1200*/  UMOV UR5, 0x80000020 ;  /* 0x8000002000057882 */ /* 0x000fd40000000000 */
[----:B------:R-:W-:Y:S01]  /*1210*/  QGMMA.64x128x32.F32.E4M3.E4M3 R24, gdesc[UR4], R24, gsb0 ;  /* 0x01e00000041879f3 */ /* 0x000fe20008000818 */
[----:B------:R-:W-:-:S05]  /*1220*/  UMOV UR4, 0x1 ;  /* 0x0000000100047882 */ /* 0x000fca0000000000 */
.L_x_15:
[----:B0-----:R-:W-:-:S05]  /*1230*/  VIMNMX R8, R5, 0x1, PT ;  /* 0x0000000105087848 */ /* 0x001fca0003fe0100 */
[----:B------:R-:W-:-:S05]  /*1240*/  IMAD.IADD R8, R5, 0x1, -R8 ;  /* 0x0000000105087824 */ /* 0x000fca00078e0a08 */
[----:B------:R-:W-:-:S13]  /*1250*/  ISETP.GE.AND P1, PT, R8, 0x1, PT ;  /* 0x000000010800780c */ /* 0x000fda0003f26270 */
[----:B------:R-:W-:Y:S05]  /*1260*/  @!P1 BRA `(.L_x_18) ;  /* 0x00000004000c9947 */ /* 0x000fea0003800000 */
[----:B------:R-:W0:Y:S01]  /*1270*/  S2UR UR6, SR_CgaCtaId ;  /* 0x00000000000679c3 */ /* 0x000e220000008800 */
[----:B------:R-:W-:Y:S01]  /*1280*/  UMOV UR5, 0x400 ;  /* 0x0000040000057882 */ /* 0x000fe20000000000 */
[----:B------:R-:W-:Y:S01]  /*1290*/  LOP3.LUT R12, R4, 0x1, RZ, 0xfc, !PT ;  /* 0x00000001040c7812 */ /* 0x000fe200078efcff */
[----:B------:R-:W-:Y:S01]  /*12a0*/  IMAD.MOV.U32 R11, RZ, RZ, RZ ;  /* 0x000000ffff0b7224 */ /* 0x000fe200078e00ff */
[----:B------:R-:W-:Y:S01]  /*12b0*/  UISETP.NE.U32.AND UP0, UPT, UR4, URZ, UPT ;  /* 0x0000003f0400728c */ /* 0x000fe2000bf05070 */
[----:B------:R-:W-:Y:S02]  /*12c0*/  IMAD.MOV.U32 R5, RZ, RZ, R8 ;  /* 0x000000ffff057224 */ /* 0x000fe400078e0008 */
[----:B------:R-:W-:Y:S01]  /*12d0*/  IMAD.MOV.U32 R7, RZ, RZ, RZ ;  /* 0x000000ffff077224 */ /* 0x000fe200078e00ff */
[----:B0-----:R-:W-:-:S04]  /*12e0*/  ULEA UR7, UR6, UR5, 0x18 ;  /* 0x0000000506077291 */ /* 0x001fc8000f8ec03f */
[----:B------:R-:W-:Y:S02]  /*12f0*/  UIADD3 UR6, UR7, 0x1c000, URZ ;  /* 0x0001c00007067890 */ /* 0x000fe4000fffe03f */
[----:B------:R-:W-:Y:S02]  /*1300*/  USHF.R.U32.HI UR5, URZ, 0x4, UR7 ;  /* 0x000000043f057899 */ /* 0x000fe40008011607 */
[----:B------:R-:W-:Y:S02]  /*1310*/  USHF.R.U32.HI UR6, URZ, 0x4, UR6 ;  /* 0x000000043f067899 */ /* 0x000fe40008011606 */
[----:B------:R-:W-:Y:S02]  /*1320*/  ULOP3.LUT UR5, UR5, 0x3fff, URZ, 0xc0, !UPT ;  /* 0x00003fff05057892 */ /* 0x000fe4000f8ec03f */
[----:B------:R-:W-:Y:S02]  /*1330*/  ULOP3.LUT UR6, UR6, 0x3fff, URZ, 0xc0, !UPT ;  /* 0x00003fff06067892 */ /* 0x000fe4000f8ec03f */
[----:B------:R-:W-:-:S02]  /*1340*/  ULOP3.LUT UR14, UR5, 0x10000, URZ, 0xfc, !UPT ;  /* 0x00010000050e7892 */ /* 0x000fc4000f8efc3f */
[----:B------:R-:W-:-:S12]  /*1350*/  ULOP3.LUT UR15, UR6, 0x10000, URZ, 0xfc, !UPT ;  /* 0x00010000060f7892 */ /* 0x000fd8000f8efc3f */
.L_x_23:
[----:B------:R-:W-:-:S13]  /*1360*/  ISETP.NE.AND P2, PT, R12, 0x3, PT ;  /* 0x000000030c00780c */ /* 0x000fda0003f45270 */
[----:B------:R-:W-:Y:S05]  /*1370*/  @!P2 BRA `(.L_x_19) ;  /* 0x000000000004a947 */ /* 0x000fea0003800000 */
[----:B------:R-:W-:Y:S01]  /*1380*/  BPT.TRAP 0x1 ;  /* 0x000000040000795c */ /* 0x000fe20000300000 */
.L_x_19:
[----:B------:R-:W-:Y:S01]  /*1390*/  SHF.L.U32 R9, R11, 0x1f, RZ ;  /* 0x0000001f0b097819 */ /* 0x000fe200000006ff */
[----:B------:R-:W-:-:S12]  /*13a0*/  ULEA UR5, UR4, UR7, 0x3 ;  /* 0x0000000704057291 */ /* 0x000fd8000f8e183f */
.L_x_20:
[----:B0-----:R-:W-:-:S04]  /*13b0*/  IMAD.U32 R10, RZ, RZ, UR5 ;  /* 0x00000005ff0a7e24 */ /* 0x001fc8000f8e00ff */
[----:B------:R0:W1:Y:S03]  /*13c0*/  SYNCS.PHASECHK.TRANS64.TRYWAIT P1, [R10+URZ+0x38000], R9 ;  /* 0x038000090a0075a7 */ /* 0x000066000802017f */
[----:B-1----:R-:W-:Y:S05]  /*13d0*/  @!P1 NANOSLEEP.SYNCS 0x989680 ;  /* 0x009896800000995d */ /* 0x002fea0003900000 */
[----:B------:R-:W1:Y:S02]  /*13e0*/  @!P1 SYNCS.PHASECHK.TRANS64 P1, [R10+URZ+0x38000], R9 ;  /* 0x038000090a0095a7 */ /* 0x000e64000802007f */
[----:B-1----:R-:W-:Y:S05]  /*13f0*/  @!P1 BRA `(.L_x_20) ;  /* 0xfffffffc00ec9947 */ /* 0x002fea000383ffff */
[----:B------:R-:W-:Y:S01]  /*1400*/  ULEA UR5, UR4, UR14, 0x9 ;  /* 0x0000000e04057291 */ /* 0x000fe2000f8e483f */
[----:B------:R-:W-:Y:S01]  /*1410*/  WARPGROUP.ARRIVE ;  /* 0x00000000000079c5 */ /* 0x000fe20000000000 */
[----:B------:R-:W-:Y:S01]  /*1420*/  ULEA UR6, UR4, UR15, 0x9 ;  /* 0x0000000f04067291 */ /* 0x000fe2000f8e483f */
[----:B------:R-:W-:Y:S01]  /*1430*/  UMOV UR9, 0x80000020 ;  /* 0x8000002000097882 */ /* 0x000fe20000000000 */
[----:B------:R-:W-:-:S03]  /*1440*/  UMOV UR11, 0x80000020 ;  /* 0x80000020000b7882 */ /* 0x000fc60000000000 */
[----:B------:R-:W-:Y:S02]  /*1450*/  UMOV UR8, UR5 ;  /* 0x0000000500087c82 */ /* 0x000fe40008000000 */
[----:B------:R-:W-:Y:S02]  /*1460*/  UMOV UR10, UR6 ;  /* 0x00000006000a7c82 */ /* 0x000fe40008000000 */
[----:B------:R-:W-:Y:S01]  /*1470*/  QGMMA.64x128x32.F32.E4M3.E4M3 R88, gdesc[UR8], R88, UP0 ;  /* 0x01e00000085879f3 */ /* 0x000fe2000bf00858 */
[----:B------:R-:W-:Y:S01]  /*1480*/  UIADD3 UR8, UR5, 0x100, URZ ;  /* 0x0000010005087890 */ /* 0x000fe2000fffe03f */
[----:B------:R-:W-:-:S10]  /*1490*/  UMOV UR9, 0x80000020 ;  /* 0x8000002000097882 */ /* 0x000fd40000000000 */
[----:B------:R-:W-:Y:S01]  /*14a0*/  QGMMA.64x128x32.F32.E4M3.E4M3 R24, gdesc[UR8], R24, UP0 ;  /* 0x01e00000081879f3 */ /* 0x000fe2000bf00818 */
[----:B------:R-:W-:Y:S02]  /*14b0*/  UIADD3 UR8, UR5, 0x2, URZ ;  /* 0x0000000205087890 */ /* 0x000fe4000fffe03f */
[----:B------:R-:W-:Y:S01]  /*14c0*/  UIADD3 UR10, UR6, 0x2, URZ ;  /* 0x00000002060a7890 */ /* 0x000fe2000fffe03f */
[----:B------:R-:W-:Y:S01]  /*14d0*/  UMOV UR9, 0x80000020 ;  /* 0x8000002000097882 */ /* 0x000fe20000000000 */
[----:B------:R-:W-:-:S07]  /*14e0*/  UMOV UR11, 0x80000020 ;  /* 0x80000020000b7882 */ /* 0x000fce0000000000 */
[----:B------:R-:W-:Y:S01]  /*14f0*/  QGMMA.64x128x32.F32.E4M3.E4M3 R88, gdesc[UR8], R88 ;  /* 0x01e00000085879f3 */ /* 0x000fe20008700858 */
[----:B------:R-:W-:Y:S01]  /*1500*/  UIADD3 UR8, UR5, 0x102, URZ ;  /* 0x0000010205087890 */ /* 0x000fe2000fffe03f */
[----:B------:R-:W-:-:S10]  /*1510*/  UMOV UR9, 0x80000020 ;  /* 0x8000002000097882 */ /* 0x000fd40000000000 */
[----:B------:R-:W-:Y:S03]  /*1520*/  QGMMA.64x128x32.F32.E4M3.E4M3 R24, gdesc[UR8], R24, gsb0 ;  /* 0x01e00000081879f3 */ /* 0x000fe60008000818 */
[----:B------:R-:W-:Y:S02]  /*1530*/  WARPGROUP.DEPBAR.LE gsb0, 0x1 ;  /* 0x00008000000079c5 */ /* 0x000fe40000010100 */
[----:B------:R-:W-:Y:S05]  /*1540*/  @!P2 BRA `(.L_x_21) ;  /* 0x000000000004a947 */ /* 0x000fea0003800000 */
[----:B------:R-:W-:Y:S01]  /*1550*/  BPT.TRAP 0x1 ;  /* 0x000000040000795c */ /* 0x000fe20000300000 */
.L_x_21:
[----:B------:R-:W-:-:S13]  /*1560*/  ISETP.NE.AND P1, PT, R6, RZ, PT ;  /* 0x000000ff0600720c */ /* 0x000fda0003f25270 */
[----:B0-----:R-:W-:-:S05]  /*1570*/  @P1 LEA R9, R7, UR7, 0x3 ;  /* 0x0000000707091c11 */ /* 0x001fca000f8e18ff */
[----:B------:R-:W-:-:S05]  /*1580*/  @P1 VIADD R10, R9, 0x38070 ;  /* 0x00038070090a1836 */ /* 0x000fca0000000000 */
[----:B------:R-:W-:-:S04]  /*1590*/  @P1 PRMT R10, R3, 0x654, R10 ;  /* 0x00000654030a1816 */ /* 0x000fc8000000000a */
[----:B------:R0:W-:Y:S01]  /*15a0*/  @P1 SYNCS.ARRIVE.TRANS64.RED.A1T0 RZ, [R10+URZ], RZ ;  /* 0x000000ff0aff19a7 */ /* 0x0001e2000810043f */
[----:B------:R-:W-:-:S13]  /*15b0*/  ISETP.GT.U32.AND P1, PT, R4, 0x1, PT ;  /* 0x000000010400780c */ /* 0x000fda0003f24070 */
[----:B0-----:R-:W-:Y:S05]  /*15c0*/  @P1 BRA `(.L_x_22) ;  /* 0x0000000000041947 */ /* 0x001fea0003800000 */
[----:B------:R-:W-:Y:S01]  /*15d0*/  BPT.TRAP 0x1 ;  /* 0x000000040000795c */ /* 0x000fe20000300000 */
.L_x_22:
[----:B------:R-:W-:Y:S01]  /*15e0*/  UIADD3 UR4, UR4, 0x1, URZ ;  /* 0x0000000104047890 */ /* 0x000fe2000fffe03f */
[----:B------:R-:W-:Y:S01]  /*15f0*/  ISETP.GT.AND P2, PT, R5, 0x1, PT ;  /* 0x000000010500780c */ /* 0x000fe20003f44270 */
[----:B------:R-:W-:Y:S02]  /*1600*/  VIADD R7, R7, 0x1 ;  /* 0x0000000107077836 */ /* 0x000fe40000000000 */
[----:B------:R-:W-:Y:S01]  /*1610*/  UISETP.NE.AND UP0, UPT, UR4, 0xe, UPT ;  /* 0x0000000e0400788c */ /* 0x000fe2000bf05270 */
[----:B------:R-:W-:Y:S02]  /*1620*/  VIADD R5, R5, 0xffffffff ;  /* 0xffffffff05057836 */ /* 0x000fe40000000000 */
[C---:B------:R-:W-:Y:S01]  /*1630*/  ISETP.NE.AND P1, PT, R7.reuse, 0xe, PT ;  /* 0x0000000e0700780c */ /* 0x040fe20003f25270 */
[----:B------:R-:W-:Y:S02]  /*1640*/  USEL UR5, URZ, 0x1, UP0 ;  /* 0x000000013f057887 */ /* 0x000fe40008000000 */
[----:B------:R-:W-:Y:S01]  /*1650*/  USEL UR4, UR4, URZ, UP0 ;  /* 0x0000003f04047287 */ /* 0x000fe20008000000 */
[----:B------:R-:W-:Y:S01]  /*1660*/  SEL R7, R7, RZ, P1 ;  /* 0x000000ff07077207 */ /* 0x000fe20000800000 */
[----:B------:R-:W-:-:S02]  /*1670*/  UPLOP3.LUT UP0, UPT, UPT, UPT, UPT, 0x80, 0x0 ;  /* 0x000000000000789c */ /* 0x000fc40003f0f070 */
[----:B------:R-:W-:Y:S01]  /*1680*/  LOP3.LUT R11, R11, UR5, RZ, 0x3c, !PT ;  /* 0x000000050b0b7c12 */ /* 0x000fe2000f8e3cff */
[----:B------:R-:W-:Y:S08]  /*1690*/  @P2 BRA `(.L_x_23) ;  /* 0xfffffffc00302947 */ /* 0x000ff0000383ffff */
.L_x_18:
[----:B------:R-:W-:Y:S02]  /*16a0*/  WARPGROUP.DEPBAR.LE gsb0, 0x0 ;  /* 0x00008000000079c5 */ /* 0x000fe40000010000 */
[----:B------:R-:W-:Y:S05]  /*16b0*/  @!P0 BRA `(.L_x_24) ;  /* 0x0000000000588947 */ /* 0x000fea0003800000 */
[----:B------:R-:W-:-:S04]  /*16c0*/  LOP3.LUT R5, R4, 0x1, RZ, 0xfc, !PT ;  /* 0x0000000104057812 */ /* 0x000fc800078efcff */
[----:B------:R-:W-:-:S13]  /*16d0*/  ISETP.NE.AND P0, PT, R5, 0x3, PT ;  /* 0x000000030500780c */ /* 0x000fda0003f05270 */
[----:B------:R-:W-:Y:S05]  /*16e0*/  @!P0 BRA `(.L_x_25) ;  /* 0x0000000000048947 */ /* 0x000fea0003800000 */
[----:B------:R-:W-:Y:S01]  /*16f0*/  BPT.TRAP 0x1 ;  /* 0x000000040000795c */ /* 0x000fe20000300000 */
.L_x_25:
[----:B------:R-:W-:Y:S01]  /*1700*/  ISETP.NE.AND P0, PT, R6, RZ, PT ;  /* 0x000000ff0600720c */ /* 0x000fe20003f05270 */
[----:B------:R-:W-:Y:S01]  /*1710*/  BSSY B0, `(.L_x_26) ;  /* 0x000000e000007945 */ /* 0x000fe20003800000 */
[----:B------:R-:W-:-:S11]  /*1720*/  ISETP.GT.U32.AND P1, PT, R4, 0x1, PT ;  /* 0x000000010400780c */ /* 0x000fd60003f24070 */
[----:B------:R-:W-:Y:S05]  /*1730*/  @!P0 BRA `(.L_x_27) ;  /* 0x00000000002c8947 */ /* 0x000fea0003800000 */
[----:B------:R-:W0:Y:S01]  /*1740*/  S2R R7, SR_CgaCtaId ;  /* 0x0000000000077919 */ /* 0x000e220000008800 */
[----:B------:R-:W-:-:S05]  /*1750*/  SHF.R.U32.HI R4, RZ, 0x1, R8 ;  /* 0x00000001ff047819 */ /* 0x000fca0000011608 */
[----:B------:R-:W-:Y:S01]  /*1760*/  IMAD.WIDE.U32 R4, R4, -0x6db6db6d, RZ ;  /* 0x9249249304047825 */ /* 0x000fe200078e00ff */
[----:B------:R-:W-:-:S04]  /*1770*/  MOV R4, 0x400 ;  /* 0x0000040000047802 */ /* 0x000fc80000000f00 */
[----:B------:R-:W-:-:S05]  /*1780*/  SHF.R.U32.HI R5, RZ, 0x2, R5 ;  /* 0x00000002ff057819 */ /* 0x000fca0000011605 */
[----:B------:R-:W-:Y:S01]  /*1790*/  IMAD R8, R5, -0xe, R8 ;  /* 0xfffffff205087824 */ /* 0x000fe200078e0208 */
[----:B0-----:R-:W-:-:S05]  /*17a0*/  LEA R7, R7, R4, 0x18 ;  /* 0x0000000407077211 */ /* 0x001fca00078ec0ff */
[----:B------:R-:W-:-:S04]  /*17b0*/  IMAD R8, R8, 0x8, R7 ;  /* 0x0000000808087824 */ /* 0x000fc800078e0207 */
[----:B------:R-:W-:-:S05]  /*17c0*/  VIADD R8, R8, 0x38070 ;  /* 0x0003807008087836 */ /* 0x000fca0000000000 */
[----:B------:R-:W-:-:S04]  /*17d0*/  PRMT R8, R3, 0x654, R8 ;  /* 0x0000065403087816 */ /* 0x000fc80000000008 */
[----:B------:R0:W-:Y:S03]  /*17e0*/  SYNCS.ARRIVE.TRANS64.RED.A1T0 RZ, [R8+URZ], RZ ;  /* 0x000000ff08ff79a7 */ /* 0x0001e6000810043f */
.L_x_27:
[----:B------:R-:W-:Y:S05]  /*17f0*/  BSYNC B0 ;  /* 0x0000000000007941 */ /* 0x000fea0003800000 */
.L_x_26:
[----:B------:R-:W-:Y:S05]  /*1800*/  @P1 BRA `(.L_x_24) ;  /* 0x0000000000041947 */ /* 0x000fea0003800000 */
[----:B------:R-:W-:Y:S01]  /*1810*/  BPT.TRAP 0x1 ;  /* 0x000000040000795c */ /* 0x000fe20000300000 */
.L_x_24:
[----:B------:R-:W1:Y:S01]  /*1820*/  S2R R3, SR_TID.X ;  /* 0x0000000000037919 */ /* 0x000e620000002100 */
[----:B------:R-:W-:Y:S01]  /*1830*/  ULDC.64 UR4, c[0x0][0x280] ;  /* 0x0000a00000047ab9 */ /* 0x000fe20000000a00 */
[----:B------:R-:W2:Y:S01]  /*1840*/  S2R R5, SR_CTAID.Y ;  /* 0x0000000000057919 */ /* 0x000ea20000002600 */
[----:B------:R-:W4:Y:S01]  /*1850*/  S2R R11, SR_CTAID.X ;  /* 0x00000000000b7919 */ /* 0x000f220000002500 */
[----:B-1----:R-:W-:-:S04]  /*1860*/  SHF.R.S32.HI R4, RZ, 0x1f, R3 ;  /* 0x0000001fff047819 */ /* 0x002fc80000011403 */
[----:B------:R-:W-:-:S04]  /*1870*/  LEA.HI R4, R4, R3, RZ, 0x7 ;  /* 0x0000000304047211 */ /* 0x000fc800078f38ff */
[----:B------:R-:W-:Y:S01]  /*1880*/  LOP3.LUT R4, R4, 0xffffff80, RZ, 0xc0, !PT ;  /* 0xffffff8004047812 */ /* 0x000fe200078ec0ff */
[----:B----4-:R-:W-:-:S04]  /*1890*/  IMAD.SHL.U32 R12, R11, 0x80, RZ ;  /* 0x000000800b0c7824 */ /* 0x010fc800078e00ff */
[----:B------:R-:W-:Y:S02]  /*18a0*/  IMAD.IADD R7, R3, 0x1, -R4 ;  /* 0x0000000103077824 */ /* 0x000fe400078e0a04 */
[----:B--2---:R-:W-:-:S03]  /*18b0*/  IMAD.SHL.U32 R3, R5, 0x80, RZ ;  /* 0x0000008005037824 */ /* 0x004fc600078e00ff */
[----:B------:R-:W-:Y:S02]  /*18c0*/  SHF.R.S32.HI R6, RZ, 0x1f, R7 ;  /* 0x0000001fff067819 */ /* 0x000fe40000011407 */
[----:B------:R-:W-:Y:S02]  /*18d0*/  ISETP.GE.AND P0, PT, R3, UR5, PT ;  /* 0x0000000503007c0c */ /* 0x000fe4000bf06270 */
[----:B------:R-:W-:Y:S02]  /*18e0*/  LEA.HI R4, R6, R7, RZ, 0x2 ;  /* 0x0000000706047211 */ /* 0x000fe400078f10ff */
[----:B------:R-:W-:Y:S02]  /*18f0*/  ISETP.GE.OR P0, PT, R12, UR4, P0 ;  /* 0x000000040c007c0c */ /* 0x000fe40008706670 */
[--C-:B------:R-:W-:Y:S02]  /*1900*/  SHF.R.S32.HI R16, RZ, 0x2, R4.reuse ;  /* 0x00000002ff107819 */ /* 0x100fe40000011404 */
[----:B------:R-:W-:-:S04]  /*1910*/  SHF.R.S32.HI R5, RZ, 0x1f, R4 ;  /* 0x0000001fff057819 */ /* 0x000fc80000011404 */
[----:B------:R-:W-:-:S05]  /*1920*/  LEA.HI R5, R5, R16, RZ, 0x3 ;  /* 0x0000001005057211 */ /* 0x000fca00078f18ff */
[----:B------:R-:W-:Y:S05]  /*1930*/  @P0 EXIT ;  /* 0x000000000000094d */ /* 0x000fea0003800000 */
[----:B------:R-:W-:Y:S01]  /*1940*/  LOP3.LUT R5, R5, 0xfffffff8, RZ, 0xc0, !PT ;  /* 0xfffffff805057812 */ /* 0x000fe200078ec0ff */
[----:B0-----:R-:W0:Y:S01]  /*1950*/  LDC.64 R8, c[0x0][0x5d0] ;  /* 0x00017400ff087b82 */ /* 0x001e220000000a00 */
[----:B------:R-:W-:-:S03]  /*1960*/  LOP3.LUT R4, R4, 0x7ffffffc, RZ, 0xc0, !PT ;  /* 0x7ffffffc04047812 */ /* 0x000fc600078ec0ff */
[----:B------:R-:W-:Y:S01]  /*1970*/  IMAD.IADD R16, R16, 0x1, -R5 ;  /* 0x0000000110107824 */ /* 0x000fe200078e0a05 */
[----:B------:R-:W-:Y:S01]  /*1980*/  LEA.HI R5, R6, R7, RZ, 0x5 ;  /* 0x0000000706057211 */ /* 0x000fe200078f28ff */
[----:B------:R-:W-:-:S03]  /*1990*/  IMAD.IADD R4, R7, 0x1, -R4 ;  /* 0x0000000107047824 */ /* 0x000fc600078e0a04 */
[--C-:B------:R-:W-:Y:S01]  /*19a0*/  SHF.R.S32.HI R17, RZ, 0x1f, R16.reuse ;  /* 0x0000001fff117819 */ /* 0x100fe20000011410 */
[----:B------:R-:W-:Y:S02]  /*19b0*/  IMAD.SHL.U32 R10, R4, 0x2, RZ ;  /* 0x00000002040a7824 */ /* 0x000fe400078e00ff */
[----:B------:R-:W-:Y:S01]  /*19c0*/  IMAD.WIDE R6, R11, 0x80, R16 ;  /* 0x000000800b067825 */ /* 0x000fe200078e0210 */
[----:B------:R-:W-:Y:S02]  /*19d0*/  SHF.R.S32.HI R11, RZ, 0x5, R5 ;  /* 0x00000005ff0b7819 */ /* 0x000fe40000011405 */
[----:B------:R-:W-:Y:S02]  /*19e0*/  SHF.R.S32.HI R14, RZ, 0x1f, R10 ;  /* 0x0000001fff0e7819 */ /* 0x000fe4000001140a */
[----:B------:R-:W-:Y:S01]  /*19f0*/  IADD3 R4, P0, R3, R10, RZ ;  /* 0x0000000a03047210 */ /* 0x000fe20007f1e0ff */
[----:B------:R-:W-:-:S03]  /*1a00*/  IMAD.WIDE R6, R11, 0x10, R6 ;  /* 0x000000100b067825 */ /* 0x000fc600078e0206 */
[----:B------:R-:W-:Y:S01]  /*1a10*/  LEA.HI.X.SX32 R5, R3, R14, 0x1, P0 ;  /* 0x0000000e03057211 */ /* 0x000fe200000f0eff */
[-C--:B0-----:R-:W-:Y:S01]  /*1a20*/  IMAD R14, R7, R8.reuse, RZ ;  /* 0x00000008070e7224 */ /* 0x081fe200078e02ff */
[----:B------:R-:W-:Y:S01]  /*1a30*/  IADD3 R3, -R10, UR5, -R3 ;  /* 0x000000050a037c10 */ /* 0x000fe2000fffe903 */
[----:B------:R-:W-:Y:S01]  /*1a40*/  IMAD R11, R11, -0x10, -R12 ;  /* 0xfffffff00b0b7824 */ /* 0x000fe200078e0a0c */
[----:B------:R-:W-:Y:S01]  /*1a50*/  SHF.L.U64.HI R18, R8, 0x3, R9 ;  /* 0x0000000308127819 */ /* 0x000fe20000010209 */
[----:B------:R-:W-:-:S03]  /*1a60*/  IMAD.WIDE.U32 R12, R6, R8, R4 ;  /* 0x00000008060c7225 */ /* 0x000fc600078e0004 */
[----:B------:R-:W-:Y:S01]  /*1a70*/  IADD3 R16, R11, UR4, -R16 ;  /* 0x000000040b107c10 */ /* 0x000fe2000fffe810 */
[----:B------:R-:W-:Y:S01]  /*1a80*/  IMAD R17, R6, R9, R14 ;  /* 0x0000000906117224 */ /* 0x000fe200078e020e */
[----:B------:R-:W-:Y:S01]  /*1a90*/  ULDC.64 UR4, c[0x0][0x5c8] ;  /* 0x0001720000047ab9 */ /* 0x000fe20000000a00 */
[C---:B------:R-:W-:Y:S01]  /*1aa0*/  IMAD.SHL.U32 R15, R8.reuse, 0x8, RZ ;  /* 0x00000008080f7824 */ /* 0x040fe200078e00ff */
[----:B------:R-:W-:Y:S01]  /*1ab0*/  LEA R10, P3, R8, R12, 0x6 ;  /* 0x0000000c080a7211 */ /* 0x000fe200078630ff */
[----:B------:R-:W-:Y:S01]  /*1ac0*/  IMAD.IADD R11, R13, 0x1, R17 ;  /* 0x000000010d0b7824 */ /* 0x000fe200078e0211 */
[C---:B------:R-:W-:Y:S02]  /*1ad0*/  IADD3 R14, P2, R12.reuse, UR4, RZ ;  /* 0x000000040c0e7c10 */ /* 0x040fe4000ff5e0ff */
[----:B------:R-:W-:Y:S02]  /*1ae0*/  IADD3 R12, P1, P0, R12, UR4, R15 ;  /* 0x000000040c0c7c10 */ /* 0x000fe4000f83e00f */
[----:B------:R-:W-:-:S02]  /*1af0*/  LEA.HI.X R9, R8, R11, R9, 0x6, P3 ;  /* 0x0000000b08097211 */ /* 0x000fc400018f3409 */
[----:B------:R-:W-:Y:S02]  /*1b00*/  IADD3 R8, P4, P5, R10, UR4, R15 ;  /* 0x000000040a087c10 */ /* 0x000fe4000fd9e00f */
[C---:B------:R-:W-:Y:S02]  /*1b10*/  IADD3.X R15, R11.reuse, UR5, RZ, P2, !PT ;  /* 0x000000050b0f7c10 */ /* 0x040fe400097fe4ff */
[----:B---3-5:R-:W-:Y:S02]  /*1b20*/  FSETP.NEU.AND P2, PT, R2, RZ, PT ;  /* 0x000000ff0200720b */ /* 0x028fe40003f4d000 */
[----:B------:R-:W-:Y:S02]  /*1b30*/  IADD3 R10, P3, R10, UR4, RZ ;  /* 0x000000040a0a7c10 */ /* 0x000fe4000ff7e0ff */
[----:B------:R-:W-:Y:S02]  /*1b40*/  IADD3.X R13, R11, UR5, R18, P1, P0 ;  /* 0x000000050b0d7c10 */ /* 0x000fe40008fe0412 */
[----:B------:R-:W-:-:S02]  /*1b50*/  IADD3.X R11, R9, UR5, RZ, P3, !PT ;  /* 0x00000005090b7c10 */ /* 0x000fc40009ffe4ff */
[----:B------:R-:W-:-:S05]  /*1b60*/  IADD3.X R9, R9, UR5, R18, P4, P5 ;  /* 0x0000000509097c10 */ /* 0x000fca000a7ea412 */
[----:B------:R-:W-:Y:S05]  /*1b70*/  @!P2 BRA `(.L_x_28) ;  /* 0x000000680068a947 */ /* 0x000fea0003800000 */
[----:B------:R-:W-:Y:S01]  /*1b80*/  ISETP.GE.AND P1, PT, R16, 0x1, PT ;  /* 0x000000011000780c */ /* 0x000fe20003f26270 */
[----:B------:R-:W-:Y:S01]  /*1b90*/  ULDC.64 UR4, c[0x0][0x5b0] ;  /* 0x00016c0000047ab9 */ /* 0x000fe20000000a00 */
[----:B------:R-:W-:Y:S01]  /*1ba0*/  ULDC.64 UR6, c[0x0][0x5a8] ;  /* 0x00016a0000067ab9 */ /* 0x000fe20000000a00 */
[----:B------:R-:W-:Y:S01]  /*1bb0*/  IMAD R17, R7, UR4, RZ ;  /* 0x0000000407117c24 */ /* 0x000fe2000f8e02ff */
[----:B------:R-:W-:Y:S01]  /*1bc0*/  ISETP.LT.OR P0, PT, R3, 0x1, !P1 ;  /* 0x000000010300780c */ /* 0x000fe20004f01670 */
[C---:B------:R-:W-:Y:S01]  /*1bd0*/  IMAD.WIDE.U32 R18, R6.reuse, UR4, R4 ;  /* 0x0000000406127c25 */ /* 0x040fe2000f8e0004 */
[----:B------:R-:W-:Y:S03]  /*1be0*/  BSSY B0, `(.L_x_29) ;  /* 0x0000007000007945 */ /* 0x000fe60003800000 */
[----:B------:R-:W-:Y:S01]  /*1bf0*/  IMAD R17, R6, UR5, R17 ;  /* 0x0000000506117c24 */ /* 0x000fe2000f8e0211 */
[----:B------:R-:W-:-:S04]  /*1c00*/  IADD3 R18, P2, R18, UR6, RZ ;  /* 0x0000000612127c10 */ /* 0x000fc8000ff5e0ff */
[--C-:B------:R-:W-:Y:S02]  /*1c10*/  IADD3.X R19, R19, UR7, R17.reuse, P2, !PT ;  /* 0x0000000713137c10 */ /* 0x100fe400097fe411 */
[----:B------:R-:W-:Y:S01]  /*1c20*/  PRMT R17, RZ, 0x7610, R17 ;  /* 0x00007610ff117816 */ /* 0x000fe20000000011 */
[----:B------:R-:W-:Y:S06]  /*1c30*/  @P0 BRA `(.L_x_30) ;  /* 0x0000000000040947 */ /* 0x000fec0003800000 */
[----:B------:R0:W5:Y:S02]  /*1c40*/  LDG.E.U8 R17, desc[UR12][R18.64] ;  /* 0x0000000c12117981 */ /* 0x000164000c1e1100 */
.L_x_30:
[----:B------:R-:W-:Y:S05]  /*1c50*/  BSYNC B0 ;  /* 0x0000000000007941 */ /* 0x000fea0003800000 */
.L_x_29:
[----:B-----5:R-:W-:Y:S01]  /*1c60*/  LOP3.LUT R17, R17, 0xff, RZ, 0xc0, !PT ;  /* 0x000000ff11117812 */ /* 0x020fe200078ec0ff */
[----:B------:R-:W-:Y:S01]  /*1c70*/  BSSY B0, `(.L_x_31) ;  /* 0x000000b000007945 */ /* 0x000fe20003800000 */
[----:B------:R-:W-:Y:S02]  /*1c80*/  ISETP.LT.OR P2, PT, R3, 0x2, !P1 ;  /* 0x000000020300780c */ /* 0x000fe40004f41670 */
[----:B------:R-:W-:-:S05]  /*1c90*/  F2FP.F16.E4M3.UNPACK_B R17, R17 ;  /* 0x00000011ff11723e */ /* 0x000fca00020006ff */
[----:B------:R-:W-:-:S05]  /*1ca0*/  HADD2.F32 R17, -RZ, R17.H0_H0 ;  /* 0x20000011ff117230 */ /* 0x000fca0000004100 */
[----:B------:R-:W-:-:S04]  /*1cb0*/  FMUL R17, R17, R2 ;  /* 0x0000000211117220 */ /* 0x000fc80000400000 */
[----:B------:R-:W-:-:S05]  /*1cc0*/  FFMA R17, R88, R0, R17 ;  /* 0x0000000058117223 */ /* 0x000fca0000000011 */
[----:B------:R-:W-:Y:S02]  /*1cd0*/  F2FP.SATFINITE.E4M3.F32.PACK_AB_MERGE_C R21, RZ, R17, RZ ;  /* 0x00000011ff15723e */ /* 0x000fe400048070ff */
[----:B------:R-:W-:-:S03]  /*1ce0*/  PRMT R17, RZ, 0x7610, R17 ;  /* 0x00007610ff117816 */ /* 0x000fc60000000011 */
[----:B------:R1:W-:Y:S01]  /*1cf0*/  @!P0 STG.E.U8 desc[UR12][R14.64], R21 ;  /* 0x000000150e008986 */ /* 0x0003e2000c10110c */
[----:B------:R-:W-:Y:S05]  /*1d00*/  @P2 BRA `(.L_x_32) ;  /* 0x0000000000042947 */ /* 0x000fea0003800000 */
[----:B------:R2:W5:Y:S02]  /*1d10*/  LDG.E.U8 R17, desc[UR12][R18.64+0x1] ;  /* 0x0000010c12117981 */ /* 0x000564000c1e1100 */
.L_x_32:
[----:B------:R-:W-:Y:S05]  /*1d20*/  BSYNC B0 ;  /* 0x0000000000007941 */ /* 0x000fea0003800000 */
.L_x_31:
[----:B-----5:R-:W-:Y:S01]  /*1d30*/  LOP3.LUT R17, R17, 0xff, RZ, 0xc0, !PT ;  /* 0x000000ff11117812 */ /* 0x020fe200078ec0ff */
[----:B------:R-:W-:Y:S01]  /*1d40*/  BSSY B0, `(.L_x_33) ;  /* 0x0000013000007945 */ /* 0x000fe20003800000 */
[----:B------:R-:W-:Y:S02]  /*1d50*/  IADD3 R23, P0, R6, 0x8, RZ ;  /* 0x0000000806177810 */ /* 0x000fe40007f1e0ff */
[----:B------:R-:W-:-:S03]  /*1d60*/  F2FP.F16.E4M3.UNPACK_B R17, R17 ;  /* 0x00000011ff11723e */ /* 0x000fc600020006ff */
[----:B------:R-:W-:Y:S01]  /*1d70*/  IMAD.X R88, RZ, RZ, R7, P0 ;  /* 0x000000ffff587224 */ /* 0x000fe200000e0607 */
[----:B------:R-:W-:Y:S01]  /*1d80*/  ISETP.GE.AND P0, PT, R16, 0x9, PT ;  /* 0x000000091000780c */ /* 0x000fe20003f06270 */
[----:B------:R-:W-:Y:S02]  /*1d90*/  HADD2.F32 R17, -RZ, R17.H0_H0 ;  /* 0x20000011ff117230 */ /* 0x000fe40000004100 */
[----:B-1----:R-:W-:Y:S01]  /*1da0*/  IMAD.WIDE.U32 R20, R23, UR4, R4 ;  /* 0x0000000417147c25 */ /* 0x002fe2000f8e0004 */
[----:B------:R-:W-:-:S03]  /*1db0*/  ISETP.LT.OR P3, PT, R3, 0x1, !P0 ;  /* 0x000000010300780c */ /* 0x000fc60004761670 */
[----:B------:R-:W-:Y:S01]  /*1dc0*/  FMUL R22, R17, R2 ;  /* 0x0000000211167220 */ /* 0x000fe20000400000 */
[----:B------:R-:W-:Y:S01]  /*1dd0*/  IMAD R88, R88, UR4, RZ ;  /* 0x0000000458587c24 */ /* 0x000fe2000f8e02ff */
[----:B------:R-:W-:Y:S02]  /*1de0*/  IADD3 R20, P4, R20, UR6, RZ ;  /* 0x0000000614147c10 */ /* 0x000fe4000ff9e0ff */
[----:B------:R-:W-:Y:S01]  /*1df0*/  FFMA R22, R89, R0, R22 ;  /* 0x0000000059167223 */ /* 0x000fe20000000016 */
[----:B------:R-:W-:Y:S01]  /*1e00*/  IMAD R23, R23, UR5, R88 ;  /* 0x0000000517177c24 */ /* 0x000fe2000f8e0258 */
[----:B------:R-:W-:-:S03]  /*1e10*/  PRMT R17, RZ, 0x7610, R17 ;  /* 0x00007610ff117816 */ /* 0x000fc60000000011 */
[----:B------:R-:W-:Y:S02]  /*1e20*/  F2FP.SATFINITE.E4M3.F32.PACK_AB_MERGE_C R89, RZ, R22, RZ ;  /* 0x00000016ff59723e */ /* 0x000fe400048070ff */
[----:B------:R-:W-:-:S03]  /*1e30*/  IADD3.X R21, R21, UR7, R23, P4, !PT ;  /* 0x0000000715157c10 */ /* 0x000fc6000a7fe417 */
[----:B------:R1:W-:Y:S01]  /*1e40*/  @!P2 STG.E.U8 desc[UR12][R14.64+0x1], R89 ;  /* 0x000001590e00a986 */ /* 0x0003e2000c10110c */
[----:B------:R-:W-:Y:S05]  /*1e50*/  @P3 BRA `(.L_x_34) ;  /* 0x0000000000043947 */ /* 0x000fea0003800000 */
[----:B------:R3:W5:Y:S02]  /*1e60*/  LDG.E.U8 R17, desc[UR12][R20.64] ;  /* 0x0000000c14117981 */ /* 0x000764000c1e1100 */
.L_x_34:
[----:B------:R-:W-:Y:S05]  /*1e70*/  BSYNC B0 ;  /* 0x0000000000007941 */ /* 0x000fea0003800000 */
.L_x_33:
        /* <DEDUP_REMOVED lines=12> */
.L_x_36:
[----:B------:R-:W-:Y:S05]  /*1f40*/  BSYNC B0 ;  /* 0x0000000000007941 */ /* 0x000fea0003800000 */
.L_x_35:
[----:B-----5:R-:W-:Y:S01]  /*1f50*/  LOP3.LUT R17, R17, 0xff, RZ, 0xc0, !PT ;  /* 0x000000ff11117812 */ /* 0x020fe200078ec0ff */
[----:B------:R-:W-:Y:S01]  /*1f60*/  BSSY B0, `(.L_x_37) ;  /* 0x000000b000007945 */ /* 0x000fe20003800000 */
[----:B------:R-:W-:Y:S02]  /*1f70*/  ISETP.LT.OR P3, PT, R3, 0x9, !P1 ;  /* 0x000000090300780c */ /* 0x000fe40004f61670 */
[----:B------:R-:W-:-:S05]  /*1f80*/  F2FP.F16.E4M3.UNPACK_B R17, R17 ;  /* 0x00000011ff11723e */ /* 0x000fca00020006ff */
[----:B------:R-:W-:-:S05]  /*1f90*/  HADD2.F32 R17, -RZ, R17.H0_H0 ;  /* 0x20000011ff117230 */ /* 0x000fca0000004100 */
[----:B------:R-:W-:Y:S01]  /*1fa0*/  FMUL R22, R17, R2 ;  /* 0x0000000211167220 */ /* 0x000fe20000400000 */
[----:B------:R-:W-:-:S03]  /*1fb0*/  PRMT R17, RZ, 0x7610, R17 ;  /* 0x00007610ff117816 */ /* 0x000fc60000000011 */
[----:B------:R-:W-:-:S05]  /*1fc0*/  FFMA R22, R91, R0, R22 ;  /* 0x000000005b167223 */ /* 0x000fca0000000016 */
[----:B----4-:R-:W-:-:S05]  /*1fd0*/  F2FP.SATFINITE.E4M3.F32.PACK_AB_MERGE_C R23, RZ, R22, RZ ;  /* 0x00000016ff17723e */ /* 0x010fca00048070ff */
[----:B------:R4:W-:Y:S01]  /*1fe0*/  @!P2 STG.E.U8 desc[UR12][R12.64+0x1], R23 ;  /* 0x000001170c00a986 */ /* 0x0009e2000c10110c */
[----:B------:R-:W-:Y:S05]  /*1ff0*/  @P3 BRA `(.L_x_38) ;  /* 0x0000000000043947 */ /* 0x000fea0003800000 */
[----:B------:R0:W5:Y:S02]  /*2000*/  LDG.E.U8 R17, desc[UR12][R18.64+0x8] ;  /* 0x0000080c12117981 */ /* 0x000164000c1e1100 */
.L_x_38:
[----:B------:R-:W-:Y:S05]  /*2010*/  BSYNC B0 ;  /* 0x0000000000007941 */ /* 0x000fea0003800000 */
.L_x_37:
[----:B-----5:R-:W-:Y:S01]  /*2020*/  LOP3.LUT R17, R17, 0xff, RZ, 0xc0, !PT ;  /* 0x000000ff11117812 */ /* 0x020fe200078ec0ff */
[----:B------:R-:W-:Y:S01]  /*2030*/  BSSY B0, `(.L_x_39) ;  /* 0x000000b000007945 */ /* 0x000fe20003800000 */
[----:B------:R-:W-:Y:S02]  /*2040*/  ISETP.LT.OR P2, PT, R3, 0xa, !P1 ;  /* 0x0000000a0300780c */ /* 0x000fe40004f41670 */
[----:B------:R-:W-:-:S05]  /*2050*/  F2FP.F16.E4M3.UNPACK_B R17, R17 ;  /* 0x00000011ff11723e */ /* 0x000fca00020006ff */
[----:B------:R-:W-:-:S05]  /*2060*/  HADD2.F32 R17, -RZ, R17.H0_H0 ;  /* 0x20000011ff117230 */ /* 0x000fca0000004100 */
[----:B------:R-:W-:-:S04]  /*2070*/  FMUL R17, R17, R2 ;  /* 0x0000000211117220 */ /* 0x000fc80000400000 */
[----:B------:R-:W-:-:S05]  /*2080*/  FFMA R17, R92, R0, R17 ;  /* 0x000000005c117223 */ /* 0x000fca0000000011 */
[----:B----4-:R-:W-:Y:S02]  /*2090*/  F2FP.SATFINITE.E4M3.F32.PACK_AB_MERGE_C R23, RZ, R17, RZ ;  /* 0x00000011ff17723e */ /* 0x010fe400048070ff */
[----:B------:R-:W-:-:S03]  /*20a0*/  PRMT R17, RZ, 0x7610, R17 ;  /* 0x00007610ff117816 */ /* 0x000fc60000000011 */
[----:B------:R4:W-:Y:S01]  /*20b0*/  @!P3 STG.E.U8 desc[UR12][R14.64+0x8], R23 ;  /* 0x000008170e00b986 */ /* 0x0009e2000c10110c */
[----:B------:R-:W-:Y:S05]  /*20c0*/  @P2 BRA `(.L_x_40) ;  /* 0x0000000000042947 */ /* 0x000fea0003800000 */
[----:B------:R0:W5:Y:S02]  /*20d0*/  LDG.E.U8 R17, desc[UR12][R18.64+0x9] ;  /* 0x0000090c12117981 */ /* 0x000164000c1e1100 */
.L_x_40:
[----:B------:R-:W-:Y:S05]  /*20e0*/  BSYNC B0 ;  /* 0x0000000000007941 */ /* 0x000fea0003800000 */
.L_x_39:
        /* <DEDUP_REMOVED lines=12> */
.L_x_42:
[----:B------:R-:W-:Y:S05]  /*21b0*/  BSYNC B0 ;  /* 0x0000000000007941 */ /* 0x000fea0003800000 */
.L_x_41:
        /* <DEDUP_REMOVED lines=12> */
.L_x_44:
[----:B------:R-:W-:Y:S05]  /*2280*/  BSYNC B0 ;  /* 0x0000000000007941 */ /* 0x000fea0003800000 */
.L_x_43:
        /* <DEDUP_REMOVED lines=12> */
.L_x_46:
[----:B------:R-:W-:Y:S05]  /*2350*/  BSYNC B0 ;  /* 0x0000000000007941 */ /* 0x000fea0003800000 */
.L_x_45:
        /* <DEDUP_REMOVED lines=12> */
.L_x_48:
[----:B------:R-:W-:Y:S05]  /*2420*/  BSYNC B0 ;  /* 0x0000000000007941 */ /* 0x000fea0003800000 */
.L_x_47:
        /* <DEDUP_REMOVED lines=12> */
.L_x_50:
[----:B------:R-:W-:Y:S05]  /*24f0*/  BSYNC B0 ;  /* 0x0000000000007941 */ /* 0x000fea0003800000 */
.L_x_49:
        /* <DEDUP_REMOVED lines=12> */
.L_x_52:
[----:B------:R-:W-:Y:S05]  /*25c0*/  BSYNC B0 ;  /* 0x0000000000007941 */ /* 0x000fea0003800000 */
.L_x_51:
        /* <DEDUP_REMOVED lines=12> */
.L_x_54:
[----:B------:R-:W-:Y:S05]  /*2690*/  BSYNC B0 ;  /* 0x0000000000007941 */ /* 0x000fea0003800000 */
.L_x_53:
        /* <DEDUP_REMOVED lines=12> */
.L_x_56:
[----:B------:R-:W-:Y:S05]  /*2760*/  BSYNC B0 ;  /* 0x0000000000007941 */ /* 0x000fea0003800000 */
.L_x_55:
        /* <DEDUP_REMOVED lines=12> */
.L_x_58:
[----:B------:R-:W-:Y:S05]  /*2830*/  BSYNC B0 ;  /* 0x0000000000007941 */ /* 0x000fea0003800000 */
.L_x_57:
        /* <DEDUP_REMOVED lines=12> */
.L_x_60:
[----:B------:R-:W-:Y:S05]  /*2900*/  BSYNC B0 ;  /* 0x0000000000007941 */ /* 0x000fea0003800000 */
.L_x_59:
        /* <DEDUP_REMOVED lines=12> */
.L_x_62:
[----:B------:R-:W-:Y:S05]  /*29d0*/  BSYNC B0 ;  /* 0x0000000000007941 */ /* 0x000fea0003800000 */
.L_x_61:
        /* <DEDUP_REMOVED lines=12> */
.L_x_64:
[----:B------:R-:W-:Y:S05]  /*2aa0*/  BSYNC B0 ;  /* 0x0000000000007941 */ /* 0x000fea0003800000 */
.L_x_63:
        /* <DEDUP_REMOVED lines=12> */
.L_x_66:
[----:B------:R-:W-:Y:S05]  /*2b70*/  BSYNC B0 ;  /* 0x0000000000007941 */ /* 0x000fea0003800000 */
.L_x_65:
        /* <DEDUP_REMOVED lines=12> */
.L_x_68:
[----:B------:R-:W-:Y:S05]  /*2c40*/  BSYNC B0 ;  /* 0x0000000000007941 */ /* 0x000fea0003800000 */
.L_x_67:
        /* <DEDUP_REMOVED lines=12> */
.L_x_70:
[----:B------:R-:W-:Y:S05]  /*2d10*/  BSYNC B0 ;  /* 0x0000000000007941 */ /* 0x000fea0003800000 */
.L_x_69:
        /* <DEDUP_REMOVED lines=12> */
.L_x_72:
[----:B------:R-:W-:Y:S05]  /*2de0*/  BSYNC B0 ;  /* 0x0000000000007941 */ /* 0x000fea0003800000 */
.L_x_71:
        /* <DEDUP_REMOVED lines=12> */
.L_x_74:
[----:B------:R-:W-:Y:S05]  /*2eb0*/  BSYNC B0 ;  /* 0x0000000000007941 */ /* 0x000fea0003800000 */
.L_x_73:
        /* <DEDUP_REMOVED lines=12> */
.L_x_76:
[----:B------:R-:W-:Y:S05]  /*2f80*/  BSYNC B0 ;  /* 0x0000000000007941 */ /* 0x000fea0003800000 */
.L_x_75:
        /* <DEDUP_REMOVED lines=12> */
.L_x_78:
[----:B------:R-:W-:Y:S05]  /*3050*/  BSYNC B0 ;  /* 0x0000000000007941 */ /* 0x000fea0003800000 */
.L_x_77:
        /* <DEDUP_REMOVED lines=12> */
.L_x_80:
[----:B------:R-:W-:Y:S05]  /*3120*/  BSYNC B0 ;  /* 0x0000000000007941 */ /* 0x000fea0003800000 */
.L_x_79:
        /* <DEDUP_REMOVED lines=12> */
.L_x_82:
[----:B------:R-:W-:Y:S05]  /*31f0*/  BSYNC B0 ;  /* 0x0000000000007941 */ /* 0x000fea0003800000 */
.L_x_81:
        /* <DEDUP_REMOVED lines=12> */
.L_x_84:
[----:B------:R-:W-:Y:S05]  /*32c0*/  BSYNC B0 ;  /* 0x0000000000007941 */ /* 0x000fea0003800000 */
.L_x_83:
        /* <DEDUP_REMOVED lines=12> */
.L_x_86:
[----:B------:R-:W-:Y:S05]  /*3390*/  BSYNC B0 ;  /* 0x0000000000007941 */ /* 0x000fea0003800000 */
.L_x_85:
        /* <DEDUP_REMOVED lines=12> */
.L_x_88:
[----:B------:R-:W-:Y:S05]  /*3460*/  BSYNC B0 ;  /* 0x0000000000007941 */ /* 0x000fea0003800000 */
.L_x_87:
        /* <DEDUP_REMOVED lines=12> */
.L_x_90:
[----:B------:R-:W-:Y:S05]  /*3530*/  BSYNC B0 ;  /* 0x0000000000007941 */ /* 0x000fea0003800000 */
.L_x_89:
        /* <DEDUP_REMOVED lines=12> */
.L_x_92:
[----:B------:R-:W-:Y:S05]  /*3600*/  BSYNC B0 ;  /* 0x0000000000007941 */ /* 0x000fea0003800000 */
.L_x_91:
        /* <DEDUP_REMOVED lines=12> */
.L_x_94:
[----:B------:R-:W-:Y:S05]  /*36d0*/  BSYNC B0 ;  /* 0x0000000000007941 */ /* 0x000fea0003800000 */
.L_x_93:
        /* <DEDUP_REMOVED lines=12> */
.L_x_96:
[----:B------:R-:W-:Y:S05]  /*37a0*/  BSYNC B0 ;  /* 0x0000000000007941 */ /* 0x000fea0003800000 */
.L_x_95:
        /* <DEDUP_REMOVED lines=12> */
.L_x_98:
[----:B------:R-:W-:Y:S05]  /*3870*/  BSYNC B0 ;  /* 0x0000000000007941 */ /* 0x000fea0003800000 */
.L_x_97:
        /* <DEDUP_REMOVED lines=12> */
.L_x_100:
[----:B------:R-:W-:Y:S05]  /*3940*/  BSYNC B0 ;  /* 0x0000000000007941 */ /* 0x000fea0003800000 */
.L_x_99:
        /* <DEDUP_REMOVED lines=12> */
.L_x_102:
[----:B------:R-:W-:Y:S05]  /*3a10*/  BSYNC B0 ;  /* 0x0000000000007941 */ /* 0x000fea0003800000 */
.L_x_101:
        /* <DEDUP_REMOVED lines=12> */
.L_x_104:
[----:B------:R-:W-:Y:S05]  /*3ae0*/  BSYNC B0 ;  /* 0x0000000000007941 */ /* 0x000fea0003800000 */
.L_x_103:
        /* <DEDUP_REMOVED lines=12> */
.L_x_106:
[----:B------:R-:W-:Y:S05]  /*3bb0*/  BSYNC B0 ;  /* 0x0000000000007941 */ /* 0x000fea0003800000 */
.L_x_105:
        /* <DEDUP_REMOVED lines=12> */
.L_x_108:
[----:B------:R-:W-:Y:S05]  /*3c80*/  BSYNC B0 ;  /* 0x0000000000007941 */ /* 0x000fea0003800000 */
.L_x_107:
        /* <DEDUP_REMOVED lines=12> */
.L_x_110:
[----:B------:R-:W-:Y:S05]  /*3d50*/  BSYNC B0 ;  /* 0x0000000000007941 */ /* 0x000fea0003800000 */
.L_x_109:
        /* <DEDUP_REMOVED lines=12> */
.L_x_112:
[----:B------:R-:W-:Y:S05]  /*3e20*/  BSYNC B0 ;  /* 0x0000000000007941 */ /* 0x000fea0003800000 */
.L_x_111:
        /* <DEDUP_REMOVED lines=12> */
.L_x_114:
[----:B------:R-:W-:Y:S05]  /*3ef0*/  BSYNC B0 ;  /* 0x0000000000007941 */ /* 0x000fea0003800000 */
.L_x_113:
        /* <DEDUP_REMOVED lines=12> */
.L_x_116:
[----:B------:R-:W-:Y:S05]  /*3fc0*/  BSYNC B0 ;  /* 0x0000000000007941 */ /* 0x000fea0003800000 */
.L_x_115:
        /* <DEDUP_REMOVED lines=12> */
.L_x_118:
[----:B------:R-:W-:Y:S05]  /*4090*/  BSYNC B0 ;  /* 0x0000000000007941 */ /* 0x000fea0003800000 */
.L_x_117:
        /* <DEDUP_REMOVED lines=12> */
.L_x_120:
[----:B------:R-:W-:Y:S05]  /*4160*/  BSYNC B0 ;  /* 0x0000000000007941 */ /* 0x000fea0003800000 */
.L_x_119:
        /* <DEDUP_REMOVED lines=12> */
.L_x_122:
[----:B------:R-:W-:Y:S05]  /*4230*/  BSYNC B0 ;  /* 0x0000000000007941 */ /* 0x000fea0003800000 */
.L_x_121:
        /* <DEDUP_REMOVED lines=12> */
.L_x_124:
[----:B------:R-:W-:Y:S05]  /*4300*/  BSYNC B0 ;  /* 0x0000000000007941 */ /* 0x000fea0003800000 */
.L_x_123:
        /* <DEDUP_REMOVED lines=12> */
.L_x_126:
[----:B------:R-:W-:Y:S05]  /*43d0*/  BSYNC B0 ;  /* 0x0000000000007941 */ /* 0x000fea0003800000 */
.L_x_125:
        /* <DEDUP_REMOVED lines=12> */
.L_x_128:
[----:B------:R-:W-:Y:S05]  /*44a0*/  BSYNC B0 ;  /* 0x0000000000007941 */ /* 0x000fea0003800000 */
.L_x_127:
        /* <DEDUP_REMOVED lines=12> */
.L_x_130:
[----:B------:R-:W-:Y:S05]  /*4570*/  BSYNC B0 ;  /* 0x0000000000007941 */ /* 0x000fea0003800000 */
.L_x_129:
        /* <DEDUP_REMOVED lines=12> */
.L_x_132:
[----:B------:R-:W-:Y:S05]  /*4640*/  BSYNC B0 ;  /* 0x0000000000007941 */ /* 0x000fea0003800000 */
.L_x_131:
        /* <DEDUP_REMOVED lines=12> */
.L_x_134:
[----:B------:R-:W-:Y:S05]  /*4710*/  BSYNC B0 ;  /* 0x0000000000007941 */ /* 0x000fea0003800000 */
.L_x_133:
        /* <DEDUP_REMOVED lines=12> */
.L_x_136:
[----:B------:R-:W-:Y:S05]  /*47e0*/  BSYNC B0 ;  /* 0x0000000000007941 */ /* 0x000fea0003800000 */
.L_x_135:
        /* <DEDUP_REMOVED lines=12> */
.L_x_138:
[----:B------:R-:W-:Y:S05]  /*48b0*/  BSYNC B0 ;  /* 0x0000000000007941 */ /* 0x000fea0003800000 */
.L_x_137:
        /* <DEDUP_REMOVED lines=12> */
.L_x_140:
[----:B------:R-:W-:Y:S05]  /*4980*/  BSYNC B0 ;  /* 0x0000000000007941 */ /* 0x000fea0003800000 */
.L_x_139:
        /* <DEDUP_REMOVED lines=12> */
.L_x_142:
[----:B------:R-:W-:Y:S05]  /*4a50*/  BSYNC B0 ;  /* 0x0000000000007941 */ /* 0x000fea0003800000 */
.L_x_141:
        /* <DEDUP_REMOVED lines=12> */
.L_x_144:
[----:B------:R-:W-:Y:S05]  /*4b20*/  BSYNC B0 ;  /* 0x0000000000007941 */ /* 0x000fea0003800000 */
.L_x_143:
        /* <DEDUP_REMOVED lines=12> */
.L_x_146:
[----:B------:R-:W-:Y:S05]  /*4bf0*/  BSYNC B0 ;  /* 0x0000000000007941 */ /* 0x000fea0003800000 */
.L_x_145:
        /* <DEDUP_REMOVED lines=12> */
.L_x_148:
[----:B------:R-:W-:Y:S05]  /*4cc0*/  BSYNC B0 ;  /* 0x0000000000007941 */ /* 0x000fea0003800000 */
.L_x_147:
        /* <DEDUP_REMOVED lines=12> */
.L_x_150:
[----:B------:R-:W-:Y:S05]  /*4d90*/  BSYNC B0 ;  /* 0x0000000000007941 */ /* 0x000fea0003800000 */
.L_x_149:
        /* <DEDUP_REMOVED lines=12> */
.L_x_152:
[----:B------:R-:W-:Y:S05]  /*4e60*/  BSYNC B0 ;  /* 0x0000000000007941 */ /* 0x000fea0003800000 */
.L_x_151:
[----:B-----5:R-:W-:Y:S01]  /*4e70*/  LOP3.LUT R17, R17, 0xff, RZ, 0xc0, !PT ;  /* 0x000000ff11117812 */ /* 0x020fe200078ec0ff */
[----:B------:R-:W-:Y:S01]  /*4e80*/  BSSY B0, `(.L_x_153) ;  /* 0x000000b000007945 */ /* 0x000fe20003800000 */
[----:B------:R-:W-:Y:S02]  /*4e90*/  ISETP.LT.OR P2, PT, R3, 0x79, !P0 ;  /* 0x000000790300780c */ /* 0x000fe40004741670 */
[----:B------:R-:W-:-:S05]  /*4ea0*/  F2FP.F16.E4M3.UNPACK_B R17, R17 ;  /* 0x00000011ff11723e */ /* 0x000fca00020006ff */
[----:B------:R-:W-:-:S05]  /*4eb0*/  HADD2.F32 R17, -RZ, R17.H0_H0 ;  /* 0x20000011ff117230 */ /* 0x000fca0000004100 */
[----:B0-2---:R-:W-:Y:S01]  /*4ec0*/  FMUL R18, R17, R2 ;  /* 0x0000000211127220 */ /* 0x005fe20000400000 */
[----:B------:R-:W-:-:S03]  /*4ed0*/  PRMT R17, RZ, 0x7610, R17 ;  /* 0x00007610ff117816 */ /* 0x000fc60000000011 */
[----:B------:R-:W-:-:S05]  /*4ee0*/  FFMA R18, R149, R0, R18 ;  /* 0x0000000095127223 */ /* 0x000fca0000000012 */
[----:B------:R-:W-:-:S05]  /*4ef0*/  F2FP.SATFINITE.E4M3.F32.PACK_AB_MERGE_C R19, RZ, R18, RZ ;  /* 0x00000012ff13723e */ /* 0x000fca00048070ff */
[----:B------:R0:W-:Y:S01]  /*4f00*/  @!P1 STG.E.U8 desc[UR12][R14.64+0x79], R19 ;  /* 0x000079130e009986 */ /* 0x0001e2000c10110c */
[----:B------:R-:W-:Y:S05]  /*4f10*/  @P2 BRA `(.L_x_154) ;  /* 0x0000000000042947 */ /* 0x000fea0003800000 */
[----:B------:R2:W5:Y:S02]  /*4f20*/  LDG.E.U8 R17, desc[UR12][R20.64+0x78] ;  /* 0x0000780c14117981 */ /* 0x000564000c1e1100 */
.L_x_154:
[----:B------:R-:W-:Y:S05]  /*4f30*/  BSYNC B0 ;  /* 0x0000000000007941 */ /* 0x000fea0003800000 */
.L_x_153:
[----:B-----5:R-:W-:Y:S01]  /*4f40*/  LOP3.LUT R17, R17, 0xff, RZ, 0xc0, !PT ;  /* 0x000000ff11117812 */ /* 0x020fe200078ec0ff */
[----:B------:R-:W-:Y:S01]  /*4f50*/  BSSY B0, `(.L_x_155) ;  /* 0x000000b000007945 */ /* 0x000fe20003800000 */
[----:B------:R-:W-:Y:S02]  /*4f60*/  ISETP.LT.OR P1, PT, R3, 0x7a, !P0 ;  /* 0x0000007a0300780c */ /* 0x000fe40004721670 */
[----:B------:R-:W-:Y:S02]  /*4f70*/  F2FP.F16.E4M3.UNPACK_B R17, R17 ;  /* 0x00000011ff11723e */ /* 0x000fe400020006ff */
[----:B01--4-:R-:W-:-:S03]  /*4f80*/  PRMT R14, RZ, 0x7610, R14 ;  /* 0x00007610ff0e7816 */ /* 0x013fc6000000000e */
[----:B------:R-:W-:-:S05]  /*4f90*/  HADD2.F32 R17, -RZ, R17.H0_H0 ;  /* 0x20000011ff117230 */ /* 0x000fca0000004100 */
[----:B------:R-:W-:-:S04]  /*4fa0*/  FMUL R17, R17, R2 ;  /* 0x0000000211117220 */ /* 0x000fc80000400000 */
[----:B------:R-:W-:-:S05]  /*4fb0*/  FFMA R17, R150, R0, R17 ;  /* 0x0000000096117223 */ /* 0x000fca0000000011 */
[----:B------:R-:W-:-:S05]  /*4fc0*/  F2FP.SATFINITE.E4M3.F32.PACK_AB_MERGE_C R17, RZ, R17, RZ ;  /* 0x00000011ff11723e */ /* 0x000fca00048070ff */
[----:B------:R0:W-:Y:S01]  /*4fd0*/  @!P2 STG.E.U8 desc[UR12][R12.64+0x78], R17 ;  /* 0x000078110c00a986 */ /* 0x0001e2000c10110c */
[----:B------:R-:W-:Y:S05]  /*4fe0*/  @P1 BRA `(.L_x_156) ;  /* 0x0000000000041947 */ /* 0x000fea0003800000 */
[----:B------:R1:W5:Y:S02]  /*4ff0*/  LDG.E.U8 R14, desc[UR12][R20.64+0x79] ;  /* 0x0000790c140e7981 */ /* 0x000364000c1e1100 */
.L_x_156:
[----:B------:R-:W-:Y:S05]  /*5000*/  BSYNC B0 ;  /* 0x0000000000007941 */ /* 0x000fea0003800000 */
.L_x_155:
[----:B-----5:R-:W-:Y:S01]  /*5010*/  LOP3.LUT R14, R14, 0xff, RZ, 0xc0, !PT ;  /* 0x000000ff0e0e7812 */ /* 0x020fe200078ec0ff */
[----:B------:R-:W-:Y:S01]  /*5020*/  BSSY B0, `(.L_x_157) ;  /* 0x0000013000007945 */ /* 0x000fe20003800000 */
[----:B0-----:R-:W-:Y:S02]  /*5030*/  IADD3 R17, P0, R6, 0x40, RZ ;  /* 0x0000004006117810 */ /* 0x001fe40007f1e0ff */
[----:B------:R-:W-:-:S03]  /*5040*/  F2FP.F16.E4M3.UNPACK_B R14, R14 ;  /* 0x0000000eff0e723e */ /* 0x000fc600020006ff */
[----:B------:R-:W-:Y:S01]  /*5050*/  IMAD.X R19, RZ, RZ, R7, P0 ;  /* 0x000000ffff137224 */ /* 0x000fe200000e0607 */
[----:B------:R-:W-:Y:S01]  /*5060*/  ISETP.GE.AND P0, PT, R16, 0x41, PT ;  /* 0x000000411000780c */ /* 0x000fe20003f06270 */
[----:B------:R-:W-:Y:S02]  /*5070*/  HADD2.F32 R15, -RZ, R14.H0_H0 ;  /* 0x2000000eff0f7230 */ /* 0x000fe40000004100 */
[----:B-123--:R-:W-:Y:S01]  /*5080*/  IMAD R20, R19, UR4, RZ ;  /* 0x0000000413147c24 */ /* 0x00efe2000f8e02ff */
[----:B------:R-:W-:Y:S02]  /*5090*/  ISETP.LT.OR P2, PT, R3, 0x1, !P0 ;  /* 0x000000010300780c */ /* 0x000fe40004741670 */
[----:B------:R-:W-:Y:S01]  /*50a0*/  FMUL R18, R15, R2 ;  /* 0x000000020f127220 */ /* 0x000fe20000400000 */
[----:B------:R-:W-:-:S04]  /*50b0*/  IMAD.WIDE.U32 R14, R17, UR4, R4 ;  /* 0x00000004110e7c25 */ /* 0x000fc8000f8e0004 */
[----:B------:R-:W-:Y:S01]  /*50c0*/  FFMA R18, R151, R0, R18 ;  /* 0x0000000097127223 */ /* 0x000fe20000000012 */
[----:B------:R-:W-:Y:S01]  /*50d0*/  IMAD R17, R17, UR5, R20 ;  /* 0x0000000511117c24 */ /* 0x000fe2000f8e0214 */
[----:B------:R-:W-:-:S03]  /*50e0*/  IADD3 R14, P3, R14, UR6, RZ ;  /* 0x000000060e0e7c10 */ /* 0x000fc6000ff7e0ff */
[----:B------:R-:W-:Y:S02]  /*50f0*/  F2FP.SATFINITE.E4M3.F32.PACK_AB_MERGE_C R19, RZ, R18, RZ ;  /* 0x00000012ff13723e */ /* 0x000fe400048070ff */
[--C-:B------:R-:W-:Y:S02]  /*5100*/  IADD3.X R15, R15, UR7, R17.reuse, P3, !PT ;  /* 0x000000070f0f7c10 */ /* 0x100fe40009ffe411 */
[----:B------:R-:W-:Y:S01]  /*5110*/  PRMT R17, RZ, 0x7610, R17 ;  /* 0x00007610ff117816 */ /* 0x000fe20000000011 */
[----:B------:R0:W-:Y:S01]  /*5120*/  @!P1 STG.E.U8 desc[UR12][R12.64+0x79], R19 ;  /* 0x000079130c009986 */ /* 0x0001e2000c10110c */
[----:B------:R-:W-:Y:S05]  /*5130*/  @P2 BRA `(.L_x_158) ;  /* 0x0000000000042947 */ /* 0x000fea0003800000 */
[----:B------:R1:W5:Y:S02]  /*5140*/  LDG.E.U8 R17, desc[UR12][R14.64] ;  /* 0x0000000c0e117981 */ /* 0x000364000c1e1100 */
.L_x_158:
[----:B------:R-:W-:Y:S05]  /*5150*/  BSYNC B0 ;  /* 0x0000000000007941 */ /* 0x000fea0003800000 */
.L_x_157:
[----:B-----5:R-:W-:Y:S01]  /*5160*/  LOP3.LUT R17, R17, 0xff, RZ, 0xc0, !PT ;  /* 0x000000ff11117812 */ /* 0x020fe200078ec0ff */
[----:B------:R-:W-:Y:S01]  /*5170*/  BSSY B0, `(.L_x_159) ;  /* 0x000000b000007945 */ /* 0x000fe20003800000 */
[----:B------:R-:W-:Y:S02]  /*5180*/  ISETP.LT.OR P3, PT, R3, 0x2, !P0 ;  /* 0x000000020300780c */ /* 0x000fe40004761670 */
[----:B------:R-:W-:Y:S02]  /*5190*/  F2FP.F16.E4M3.UNPACK_B R17, R17 ;  /* 0x00000011ff11723e */ /* 0x000fe400020006ff */
[----:B0-----:R-:W-:-:S03]  /*51a0*/  PRMT R12, RZ, 0x7610, R12 ;  /* 0x00007610ff0c7816 */ /* 0x001fc6000000000c */
[----:B------:R-:W-:-:S05]  /*51b0*/  HADD2.F32 R17, -RZ, R17.H0_H0 ;  /* 0x20000011ff117230 */ /* 0x000fca0000004100 */
[----:B------:R-:W-:-:S04]  /*51c0*/  FMUL R17, R17, R2 ;  /* 0x0000000211117220 */ /* 0x000fc80000400000 */
[----:B------:R-:W-:-:S05]  /*51d0*/  FFMA R17, R24, R0, R17 ;  /* 0x0000000018117223 */ /* 0x000fca0000000011 */
[----:B------:R-:W-:-:S05]  /*51e0*/  F2FP.SATFINITE.E4M3.F32.PACK_AB_MERGE_C R17, RZ, R17, RZ ;  /* 0x00000011ff11723e */ /* 0x000fca00048070ff */
[----:B------:R0:W-:Y:S01]  /*51f0*/  @!P2 STG.E.U8 desc[UR12][R10.64], R17 ;  /* 0x000000110a00a986 */ /* 0x0001e2000c10110c */
[----:B------:R-:W-:Y:S05]  /*5200*/  @P3 BRA `(.L_x_160) ;  /* 0x0000000000043947 */ /* 0x000fea0003800000 */
[----:B------:R2:W5:Y:S02]  /*5210*/  LDG.E.U8 R12, desc[UR12][R14.64+0x1] ;  /* 0x0000010c0e0c7981 */ /* 0x000564000c1e1100 */
.L_x_160:
[----:B------:R-:W-:Y:S05]  /*5220*/  BSYNC B0 ;  /* 0x0000000000007941 */ /* 0x000fea0003800000 */
.L_x_159:
[----:B-----5:R-:W-:Y:S01]  /*5230*/  LOP3.LUT R12, R12, 0xff, RZ, 0xc0, !PT ;  /* 0x000000ff0c0c7812 */ /* 0x020fe200078ec0ff */
[----:B------:R-:W-:Y:S01]  /*5240*/  BSSY B0, `(.L_x_161) ;  /* 0x0000013000007945 */ /* 0x000fe20003800000 */
[----:B0-----:R-:W-:Y:S02]  /*5250*/  IADD3 R17, P1, R6, 0x48, RZ ;  /* 0x0000004806117810 */ /* 0x001fe40007f3e0ff */
[----:B------:R-:W-:-:S03]  /*5260*/  F2FP.F16.E4M3.UNPACK_B R12, R12 ;  /* 0x0000000cff0c723e */ /* 0x000fc600020006ff */
[----:B------:R-:W-:Y:S01]  /*5270*/  IMAD.X R7, RZ, RZ, R7, P1 ;  /* 0x000000ffff077224 */ /* 0x000fe200008e0607 */
[----:B------:R-:W-:Y:S01]  /*5280*/  ISETP.GE.AND P1, PT, R16, 0x49, PT ;  /* 0x000000491000780c */ /* 0x000fe20003f26270 */
[----:B------:R-:W-:Y:S02]  /*5290*/  HADD2.F32 R13, -RZ, R12.H0_H0 ;  /* 0x2000000cff0d7230 */ /* 0x000fe40000004100 */
[----:B------:R-:W-:Y:S01]  /*52a0*/  IMAD R12, R7, UR4, RZ ;  /* 0x00000004070c7c24 */ /* 0x000fe2000f8e02ff */
[----:B------:R-:W-:Y:S01]  /*52b0*/  ISETP.LT.OR P2, PT, R3, 0x1, !P1 ;  /* 0x000000010300780c */ /* 0x000fe20004f41670 */
[----:B------:R-:W-:-:S04]  /*52c0*/  IMAD.WIDE.U32 R4, R17, UR4, R4 ;  /* 0x0000000411047c25 */ /* 0x000fc8000f8e0004 */
[----:B------:R-:W-:Y:S01]  /*52d0*/  FMUL R6, R13, R2 ;  /* 0x000000020d067220 */ /* 0x000fe20000400000 */
[----:B------:R-:W-:-:S03]  /*52e0*/  IMAD R17, R17, UR5, R12 ;  /* 0x0000000511117c24 */ /* 0x000fc6000f8e020c */
[----:B------:R-:W-:Y:S01]  /*52f0*/  FFMA R6, R25, R0, R6 ;  /* 0x0000000019067223 */ /* 0x000fe20000000006 */
[----:B------:R-:W-:-:S04]  /*5300*/  IADD3 R4, P4, R4, UR6, RZ ;  /* 0x0000000604047c10 */ /* 0x000fc8000ff9e0ff */
[----:B------:R-:W-:Y:S02]  /*5310*/  F2FP.SATFINITE.E4M3.F32.PACK_AB_MERGE_C R7, RZ, R6, RZ ;  /* 0x00000006ff07723e */ /* 0x000fe400048070ff */
[----:B------:R-:W-:Y:S02]  /*5320*/  IADD3.X R5, R5, UR7, R17, P4, !PT ;  /* 0x0000000705057c10 */ /* 0x000fe4000a7fe411 */
[----:B------:R-:W-:Y:S01]  /*5330*/  PRMT R6, RZ, 0x7610, R6 ;  /* 0x00007610ff067816 */ /* 0x000fe20000000006 */
[----:B------:R0:W-:Y:S01]  /*5340*/  @!P3 STG.E.U8 desc[UR12][R10.64+0x1], R7 ;  /* 0x000001070a00b986 */ /* 0x0001e2000c10110c */
[----:B------:R-:W-:Y:S05]  /*5350*/  @P2 BRA `(.L_x_162) ;  /* 0x0000000000042947 */ /* 0x000fea0003800000 */
[----:B------:R3:W5:Y:S02]  /*5360*/  LDG.E.U8 R6, desc[UR12][R4.64] ;  /* 0x0000000c04067981 */ /* 0x000764000c1e1100 */
.L_x_162:
[----:B------:R-:W-:Y:S05]  /*5370*/  BSYNC B0 ;  /* 0x0000000000007941 */ /* 0x000fea0003800000 */
.L_x_161:
[----:B-----5:R-:W-:Y:S01]  /*5380*/  LOP3.LUT R6, R6, 0xff, RZ, 0xc0, !PT ;  /* 0x000000ff06067812 */ /* 0x020fe200078ec0ff */
[----:B------:R-:W-:Y:S01]  /*5390*/  BSSY B0, `(.L_x_163) ;  /* 0x000000b000007945 */ /* 0x000fe20003800000 */
[----:B------:R-:W-:Y:S02]  /*53a0*/  ISETP.LT.OR P3, PT, R3, 0x2, !P1 ;  /* 0x000000020300780c */ /* 0x000fe40004f61670 */
[----:B------:R-:W-:-:S05]  /*53b0*/  F2FP.F16.E4M3.UNPACK_B R6, R6 ;  /* 0x00000006ff06723e */ /* 0x000fca00020006ff */
[----:B0-----:R-:W-:Y:S01]  /*53c0*/  HADD2.F32 R7, -RZ, R6.H0_H0 ;  /* 0x20000006ff077230 */ /* 0x001fe20000004100 */
[----:B------:R-:W-:-:S04]  /*53d0*/  PRMT R6, RZ, 0x7610, R6 ;  /* 0x00007610ff067816 */ /* 0x000fc80000000006 */
[----:B------:R-:W-:-:S04]  /*53e0*/  FMUL R7, R7, R2 ;  /* 0x0000000207077220 */ /* 0x000fc80000400000 */
[----:B------:R-:W-:-:S05]  /*53f0*/  FFMA R7, R26, R0, R7 ;  /* 0x000000001a077223 */ /* 0x000fca0000000007 */
[----:B------:R-:W-:-:S05]  /*5400*/  F2FP.SATFINITE.E4M3.F32.PACK_AB_MERGE_C R7, RZ, R7, RZ ;  /* 0x00000007ff07723e */ /* 0x000fca00048070ff */
[----:B------:R0:W-:Y:S01]  /*5410*/  @!P2 STG.E.U8 desc[UR12][R8.64], R7 ;  /* 0x000000070800a986 */ /* 0x0001e2000c10110c */
[----:B------:R-:W-:Y:S05]  /*5420*/  @P3 BRA `(.L_x_164) ;  /* 0x0000000000043947 */ /* 0x000fea0003800000 */
[----:B------:R4:W5:Y:S02]  /*5430*/  LDG.E.U8 R6, desc[UR12][R4.64+0x1] ;  /* 0x0000010c04067981 */ /* 0x000964000c1e1100 */
.L_x_164:
[----:B------:R-:W-:Y:S05]  /*5440*/  BSYNC B0 ;  /* 0x0000000000007941 */ /* 0x000fea0003800000 */
.L_x_163:
[----:B-----5:R-:W-:Y:S01]  /*5450*/  LOP3.LUT R6, R6, 0xff, RZ, 0xc0, !PT ;  /* 0x000000ff06067812 */ /* 0x020fe200078ec0ff */
[----:B------:R-:W-:Y:S01]  /*5460*/  BSSY B0, `(.L_x_165) ;  /* 0x000000b000007945 */ /* 0x000fe20003800000 */
[----:B------:R-:W-:Y:S02]  /*5470*/  ISETP.LT.OR P2, PT, R3, 0x9, !P0 ;  /* 0x000000090300780c */ /* 0x000fe40004741670 */
[----:B------:R-:W-:-:S05]  /*5480*/  F2FP.F16.E4M3.UNPACK_B R6, R6 ;  /* 0x00000006ff06723e */ /* 0x000fca00020006ff */
[----:B0-----:R-:W-:-:S05]  /*5490*/  HADD2.F32 R7, -RZ, R6.H0_H0 ;  /* 0x20000006ff077230 */ /* 0x001fca0000004100 */
[----:B------:R-:W-:-:S04]  /*54a0*/  FMUL R6, R7, R2 ;  /* 0x0000000207067220 */ /* 0x000fc80000400000 */
[----:B------:R-:W-:-:S05]  /*54b0*/  FFMA R6, R27, R0, R6 ;  /* 0x000000001b067223 */ /* 0x000fca0000000006 */
[----:B------:R-:W-:Y:S02]  /*54c0*/  F2FP.SATFINITE.E4M3.F32.PACK_AB_MERGE_C R7, RZ, R6, RZ ;  /* 0x00000006ff07723e */ /* 0x000fe400048070ff */
[----:B------:R-:W-:-:S03]  /*54d0*/  PRMT R6, RZ, 0x7610, R6 ;  /* 0x00007610ff067816 */ /* 0x000fc60000000006 */
[----:B------:R0:W-:Y:S01]  /*54e0*/  @!P3 STG.E.U8 desc[UR12][R8.64+0x1], R7 ;  /* 0x000001070800b986 */ /* 0x0001e2000c10110c */
[----:B------:R-:W-:Y:S05]  /*54f0*/  @P2 BRA `(.L_x_166) ;  /* 0x0000000000042947 */ /* 0x000fea0003800000 */
[----:B------:R0:W5:Y:S02]  /*5500*/  LDG.E.U8 R6, desc[UR12][R14.64+0x8] ;  /* 0x0000080c0e067981 */ /* 0x000164000c1e1100 */
.L_x_166:
[----:B------:R-:W-:Y:S05]  /*5510*/  BSYNC B0 ;  /* 0x0000000000007941 */ /* 0x000fea0003800000 */
.L_x_165:
        /* <DEDUP_REMOVED lines=12> */
.L_x_168:
[----:B------:R-:W-:Y:S05]  /*55e0*/  BSYNC B0 ;  /* 0x0000000000007941 */ /* 0x000fea0003800000 */
.L_x_167:
        /* <DEDUP_REMOVED lines=12> */
.L_x_170:
[----:B------:R-:W-:Y:S05]  /*56b0*/  BSYNC B0 ;  /* 0x0000000000007941 */ /* 0x000fea0003800000 */
.L_x_169:
        /* <DEDUP_REMOVED lines=12> */
.L_x_172:
[----:B------:R-:W-:Y:S05]  /*5780*/  BSYNC B0 ;  /* 0x0000000000007941 */ /* 0x000fea0003800000 */
.L_x_171:
        /* <DEDUP_REMOVED lines=12> */
.L_x_174:
[----:B------:R-:W-:Y:S05]  /*5850*/  BSYNC B0 ;  /* 0x0000000000007941 */ /* 0x000fea0003800000 */
.L_x_173:
        /* <DEDUP_REMOVED lines=12> */
.L_x_176:
[----:B------:R-:W-:Y:S05]  /*5920*/  BSYNC B0 ;  /* 0x0000000000007941 */ /* 0x000fea0003800000 */
.L_x_175:
        /* <DEDUP_REMOVED lines=12> */
.L_x_178:
[----:B------:R-:W-:Y:S05]  /*59f0*/  BSYNC B0 ;  /* 0x0000000000007941 */ /* 0x000fea0003800000 */
.L_x_177:
        /* <DEDUP_REMOVED lines=12> */
.L_x_180:
[----:B------:R-:W-:Y:S05]  /*5ac0*/  BSYNC B0 ;  /* 0x0000000000007941 */ /* 0x000fea0003800000 */
.L_x_179:
        /* <DEDUP_REMOVED lines=12> */
.L_x_182:
[----:B------:R-:W-:Y:S05]  /*5b90*/  BSYNC B0 ;  /* 0x0000000000007941 */ /* 0x000fea0003800000 */
.L_x_181:
        /* <DEDUP_REMOVED lines=12> */
.L_x_184:
[----:B------:R-:W-:Y:S05]  /*5c60*/  BSYNC B0 ;  /* 0x0000000000007941 */ /* 0x000fea0003800000 */
.L_x_183:
        /* <DEDUP_REMOVED lines=12> */
.L_x_186:
[----:B------:R-:W-:Y:S05]  /*5d30*/  BSYNC B0 ;  /* 0x0000000000007941 */ /* 0x000fea0003800000 */
.L_x_185:
        /* <DEDUP_REMOVED lines=12> */
.L_x_188:
[----:B------:R-:W-:Y:S05]  /*5e00*/  BSYNC B0 ;  /* 0x0000000000007941 */ /* 0x000fea0003800000 */
.L_x_187:
        /* <DEDUP_REMOVED lines=12> */
.L_x_190:
[----:B------:R-:W-:Y:S05]  /*5ed0*/  BSYNC B0 ;  /* 0x0000000000007941 */ /* 0x000fea0003800000 */
.L_x_189:
        /* <DEDUP_REMOVED lines=12> */
.L_x_192:
[----:B------:R-:W-:Y:S05]  /*5fa0*/  BSYNC B0 ;  /* 0x0000000000007941 */ /* 0x000fea0003800000 */
.L_x_191:
        /* <DEDUP_REMOVED lines=12> */
.L_x_194:
[----:B------:R-:W-:Y:S05]  /*6070*/  BSYNC B0 ;  /* 0x0000000000007941 */ /* 0x000fea0003800000 */
.L_x_193:
        /* <DEDUP_REMOVED lines=12> */
.L_x_196:
[----:B------:R-:W-:Y:S05]  /*6140*/  BSYNC B0 ;  /* 0x0000000000007941 */ /* 0x000fea0003800000 */
.L_x_195:
        /* <DEDUP_REMOVED lines=12> */
.L_x_198:
[----:B------:R-:W-:Y:S05]  /*6210*/  BSYNC B0 ;  /* 0x0000000000007941 */ /* 0x000fea0003800000 */
.L_x_197:
        /* <DEDUP_REMOVED lines=12> */
.L_x_200:
[----:B------:R-:W-:Y:S05]  /*62e0*/  BSYNC B0 ;  /* 0x0000000000007941 */ /* 0x000fea0003800000 */
.L_x_199:
        /* <DEDUP_REMOVED lines=12> */
.L_x_202:
[----:B------:R-:W-:Y:S05]  /*63b0*/  BSYNC B0 ;  /* 0x0000000000007941 */ /* 0x000fea0003800000 */
.L_x_201:
        /* <DEDUP_REMOVED lines=12> */
.L_x_204:
[----:B------:R-:W-:Y:S05]  /*6480*/  BSYNC B0 ;  /* 0x0000000000007941 */ /* 0x000fea0003800000 */
.L_x_203:
        /* <DEDUP_REMOVED lines=12> */
.L_x_206:
[----:B------:R-:W-:Y:S05]  /*6550*/  BSYNC B0 ;  /* 0x0000000000007941 */ /* 0x000fea0003800000 */
.L_x_205:
        /* <DEDUP_REMOVED lines=12> */
.L_x_208:
[----:B------:R-:W-:Y:S05]  /*6620*/  BSYNC B0 ;  /* 0x0000000000007941 */ /* 0x000fea0003800000 */
.L_x_207:
        /* <DEDUP_REMOVED lines=12> */
.L_x_210:
[----:B------:R-:W-:Y:S05]  /*66f0*/  BSYNC B0 ;  /* 0x0000000000007941 */ /* 0x000fea0003800000 */
.L_x_209:
        /* <DEDUP_REMOVED lines=12> */
.L_x_212:
[----:B------:R-:W-:Y:S05]  /*67c0*/  BSYNC B0 ;  /* 0x0000000000007941 */ /* 0x000fea0003800000 */
.L_x_211:
        /* <DEDUP_REMOVED lines=12> */
.L_x_214:
[----:B------:R-:W-:Y:S05]  /*6890*/  BSYNC B0 ;  /* 0x0000000000007941 */ /* 0x000fea0003800000 */
.L_x_213:
        /* <DEDUP_REMOVED lines=12> */
.L_x_216:
[----:B------:R-:W-:Y:S05]  /*6960*/  BSYNC B0 ;  /* 0x0000000000007941 */ /* 0x000fea0003800000 */
.L_x_215:
        /* <DEDUP_REMOVED lines=12> */
.L_x_218:
[----:B------:R-:W-:Y:S05]  /*6a30*/  BSYNC B0 ;  /* 0x0000000000007941 */ /* 0x000fea0003800000 */
.L_x_217:
        /* <DEDUP_REMOVED lines=12> */
.L_x_220:
[----:B------:R-:W-:Y:S05]  /*6b00*/  BSYNC B0 ;  /* 0x0000000000007941 */ /* 0x000fea0003800000 */
.L_x_219:
        /* <DEDUP_REMOVED lines=12> */
.L_x_222:
[----:B------:R-:W-:Y:S05]  /*6bd0*/  BSYNC B0 ;  /* 0x0000000000007941 */ /* 0x000fea0003800000 */
.L_x_221:
        /* <DEDUP_REMOVED lines=12> */
.L_x_224:
[----:B------:R-:W-:Y:S05]  /*6ca0*/  BSYNC B0 ;  /* 0x0000000000007941 */ /* 0x000fea0003800000 */
.L_x_223:
        /* <DEDUP_REMOVED lines=12> */
.L_x_226:
[----:B------:R-:W-:Y:S05]  /*6d70*/  BSYNC B0 ;  /* 0x0000000000007941 */ /* 0x000fea0003800000 */
.L_x_225:
        /* <DEDUP_REMOVED lines=12> */
.L_x_228:
[----:B------:R-:W-:Y:S05]  /*6e40*/  BSYNC B0 ;  /* 0x0000000000007941 */ /* 0x000fea0003800000 */
.L_x_227:
        /* <DEDUP_REMOVED lines=12> */
.L_x_230:
[----:B------:R-:W-:Y:S05]  /*6f10*/  BSYNC B0 ;  /* 0x0000000000007941 */ /* 0x000fea0003800000 */
.L_x_229:
        /* <DEDUP_REMOVED lines=12> */
.L_x_232:
[----:B------:R-:W-:Y:S05]  /*6fe0*/  BSYNC B0 ;  /* 0x0000000000007941 */ /* 0x000fea0003800000 */
.L_x_231:
        /* <DEDUP_REMOVED lines=12> */
.L_x_234:
[----:B------:R-:W-:Y:S05]  /*70b0*/  BSYNC B0 ;  /* 0x0000000000007941 */ /* 0x000fea0003800000 */
.L_x_233:
        /* <DEDUP_REMOVED lines=12> */
.L_x_236:
[----:B------:R-:W-:Y:S05]  /*7180*/  BSYNC B0 ;  /* 0x0000000000007941 */ /* 0x000fea0003800000 */
.L_x_235:
        /* <DEDUP_REMOVED lines=12> */
.L_x_238:
[----:B------:R-:W-:Y:S05]  /*7250*/  BSYNC B0 ;  /* 0x0000000000007941 */ /* 0x000fea0003800000 */
.L_x_237:
        /* <DEDUP_REMOVED lines=12> */
.L_x_240:
[----:B------:R-:W-:Y:S05]  /*7320*/  BSYNC B0 ;  /* 0x0000000000007941 */ /* 0x000fea0003800000 */
.L_x_239:
        /* <DEDUP_REMOVED lines=12> */
.L_x_242:
[----:B------:R-:W-:Y:S05]  /*73f0*/  BSYNC B0 ;  /* 0x0000000000007941 */ /* 0x000fea0003800000 */
.L_x_241:
        /* <DEDUP_REMOVED lines=12> */
.L_x_244:
[----:B------:R-:W-:Y:S05]  /*74c0*/  BSYNC B0 ;  /* 0x0000000000007941 */ /* 0x000fea0003800000 */
.L_x_243:
        /* <DEDUP_REMOVED lines=12> */
.L_x_246:
[----:B------:R-:W-:Y:S05]  /*7590*/  BSYNC B0 ;  /* 0x0000000000007941 */ /* 0x000fea0003800000 */
.L_x_245:
        /* <DEDUP_REMOVED lines=12> */
.L_x_248:
[----:B------:R-:W-:Y:S05]  /*7660*/  BSYNC B0 ;  /* 0x0000000000007941 */ /* 0x000fea0003800000 */
.L_x_247:
        /* <DEDUP_REMOVED lines=12> */
.L_x_250:
[----:B------:R-:W-:Y:S05]  /*7730*/  BSYNC B0 ;  /* 0x0000000000007941 */ /* 0x000fea0003800000 */
.L_x_249:
        /* <DEDUP_REMOVED lines=12> */
.L_x_252:
[----:B------:R-:W-:Y:S05]  /*7800*/  BSYNC B0 ;  /* 0x0000000000007941 */ /* 0x000fea0003800000 */
.L_x_251:
        /* <DEDUP_REMOVED lines=12> */
.L_x_254:
[----:B------:R-:W-:Y:S05]  /*78d0*/  BSYNC B0 ;  /* 0x0000000000007941 */ /* 0x000fea0003800000 */
.L_x_253:
        /* <DEDUP_REMOVED lines=12> */
.L_x_256:
[----:B------:R-:W-:Y:S05]  /*79a0*/  BSYNC B0 ;  /* 0x0000000000007941 */ /* 0x000fea0003800000 */
.L_x_255:
        /* <DEDUP_REMOVED lines=12> */
.L_x_258:
[----:B------:R-:W-:Y:S05]  /*7a70*/  BSYNC B0 ;  /* 0x0000000000007941 */ /* 0x000fea0003800000 */
.L_x_257:
        /* <DEDUP_REMOVED lines=12> */
.L_x_260:
[----:B------:R-:W-:Y:S05]  /*7b40*/  BSYNC B0 ;  /* 0x0000000000007941 */ /* 0x000fea0003800000 */
.L_x_259:
        /* <DEDUP_REMOVED lines=12> */
.L_x_262:
[----:B------:R-:W-:Y:S05]  /*7c10*/  BSYNC B0 ;  /* 0x0000000000007941 */ /* 0x000fea0003800000 */
.L_x_261:
        /* <DEDUP_REMOVED lines=12> */
.L_x_264:
[----:B------:R-:W-:Y:S05]  /*7ce0*/  BSYNC B0 ;  /* 0x0000000000007941 */ /* 0x000fea0003800000 */
.L_x_263:
        /* <DEDUP_REMOVED lines=12> */
.L_x_266:
[----:B------:R-:W-:Y:S05]  /*7db0*/  BSYNC B0 ;  /* 0x0000000000007941 */ /* 0x000fea0003800000 */
.L_x_265:
        /* <DEDUP_REMOVED lines=12> */
.L_x_268:
[----:B------:R-:W-:Y:S05]  /*7e80*/  BSYNC B0 ;  /* 0x0000000000007941 */ /* 0x000fea0003800000 */
.L_x_267:
        /* <DEDUP_REMOVED lines=12> */
.L_x_270:
[----:B------:R-:W-:Y:S05]  /*7f50*/  BSYNC B0 ;  /* 0x0000000000007941 */ /* 0x000fea0003800000 */
.L_x_269:
[----:B-----5:R-:W-:Y:S01]  /*7f60*/  F2FP.F16.E4M3.UNPACK_B R6, R6 ;  /* 0x00000006ff06723e */ /* 0x020fe200020006ff */
[----:B------:R-:W-:Y:S01]  /*7f70*/  BSSY B0, `(.L_x_271) ;  /* 0x000000a000007945 */ /* 0x000fe20003800000 */
[----:B------:R-:W-:-:S03]  /*7f80*/  ISETP.LT.OR P3, PT, R3, 0x72, !P0 ;  /* 0x000000720300780c */ /* 0x000fc60004761670 */
        /* <DEDUP_REMOVED lines=8> */
.L_x_272:
[----:B------:R-:W-:Y:S05]  /*8010*/  BSYNC B0 ;  /* 0x0000000000007941 */ /* 0x000fea0003800000 */
.L_x_271:
[----:B-----5:R-:W-:Y:S01]  /*8020*/  F2FP.F16.E4M3.UNPACK_B R6, R6 ;  /* 0x00000006ff06723e */ /* 0x020fe200020006ff */
[----:B------:R-:W-:Y:S01]  /*8030*/  BSSY B0, `(.L_x_273) ;  /* 0x000000a000007945 */ /* 0x000fe20003800000 */
[----:B------:R-:W-:-:S03]  /*8040*/  ISETP.LT.OR P2, PT, R3, 0x71, !P1 ;  /* 0x000000710300780c */ /* 0x000fc60004f41670 */
        /* <DEDUP_REMOVED lines=8> */
.L_x_274:
[----:B------:R-:W-:Y:S05]  /*80d0*/  BSYNC B0 ;  /* 0x0000000000007941 */ /* 0x000fea0003800000 */
.L_x_273:
        /* <DEDUP_REMOVED lines=11> */
.L_x_276:
[----:B------:R-:W-:Y:S05]  /*8190*/  BSYNC B0 ;  /* 0x0000000000007941 */ /* 0x000fea0003800000 */
.L_x_275:
        /* <DEDUP_REMOVED lines=11> */
.L_x_278:
[----:B------:R-:W-:Y:S05]  /*8250*/  BSYNC B0 ;  /* 0x0000000000007941 */ /* 0x000fea0003800000 */
.L_x_277:
        /* <DEDUP_REMOVED lines=11> */
.L_x_280:
[----:B------:R-:W-:Y:S05]  /*8310*/  BSYNC B0 ;  /* 0x0000000000007941 */ /* 0x000fea0003800000 */
.L_x_279:
        /* <DEDUP_REMOVED lines=11> */
.L_x_282:
[----:B------:R-:W-:Y:S05]  /*83d0*/  BSYNC B0 ;  /* 0x0000000000007941 */ /* 0x000fea0003800000 */
.L_x_281:
[----:B-----5:R-:W-:Y:S01]  /*83e0*/  F2FP.F16.E4M3.UNPACK_B R6, R6 ;  /* 0x00000006ff06723e */ /* 0x020fe200020006ff */
[----:B------:R-:W-:Y:S01]  /*83f0*/  BSSY B0, `(.L_x_283) ;  /* 0x000000a000007945 */ /* 0x000fe20003800000 */
[----:B------:R-:W-:Y:S02]  /*8400*/  ISETP.LT.OR P1, PT, R3, 0x7a, !P1 ;  /* 0x0000007a0300780c */ /* 0x000fe40004f21670 */
[----:B------:R-:W-:Y:S01]  /*8410*/  PRMT R3, RZ, 0x7610, R3 ;  /* 0x00007610ff037816 */ /* 0x000fe20000000003 */
[----:B0-----:R-:W-:-:S05]  /*8420*/  HADD2.F32 R7, -RZ, R6.H0_H0 ;  /* 0x20000006ff077230 */ /* 0x001fca0000004100 */
[----:B------:R-:W-:-:S04]  /*8430*/  FMUL R7, R7, R2 ;  /* 0x0000000207077220 */ /* 0x000fc80000400000 */
[----:B------:R-:W-:-:S05]  /*8440*/  FFMA R7, R86, R0, R7 ;  /* 0x0000000056077223 */ /* 0x000fca0000000007 */
[----:B------:R-:W-:-:S05]  /*8450*/  F2FP.SATFINITE.E4M3.F32.PACK_AB_MERGE_C R7, RZ, R7, RZ ;  /* 0x00000007ff07723e */ /* 0x000fca00048070ff */
[----:B------:R0:W-:Y:S01]  /*8460*/  @!P2 STG.E.U8 desc[UR12][R8.64+0x78], R7 ;  /* 0x000078070800a986 */ /* 0x0001e2000c10110c */
[----:B------:R-:W-:Y:S05]  /*8470*/  @P1 BRA `(.L_x_284) ;  /* 0x0000000000041947 */ /* 0x000fea0003800000 */
[----:B------:R0:W5:Y:S02]  /*8480*/  LDG.E.U8 R3, desc[UR12][R4.64+0x79] ;  /* 0x0000790c04037981 */ /* 0x000164000c1e1100 */
.L_x_284:
[----:B------:R-:W-:Y:S05]  /*8490*/  BSYNC B0 ;  /* 0x0000000000007941 */ /* 0x000fea0003800000 */
.L_x_283:
[----:B-----5:R-:W-:-:S05]  /*84a0*/  F2FP.F16.E4M3.UNPACK_B R3, R3 ;  /* 0x00000003ff03723e */ /* 0x020fca00020006ff */
[----:B------:R-:W-:-:S05]  /*84b0*/  HADD2.F32 R3, -RZ, R3.H0_H0 ;  /* 0x20000003ff037230 */ /* 0x000fca0000004100 */
[----:B------:R-:W-:-:S04]  /*84c0*/  FMUL R2, R3, R2 ;  /* 0x0000000203027220 */ /* 0x000fc80000400000 */
[----:B------:R-:W-:-:S05]  /*84d0*/  FFMA R2, R87, R0, R2 ;  /* 0x0000000057027223 */ /* 0x000fca0000000002 */
[----:B------:R-:W-:Y:S01]  /*84e0*/  F2FP.SATFINITE.E4M3.F32.PACK_AB_MERGE_C R3, RZ, R2, RZ ;  /* 0x00000002ff03723e */ /* 0x000fe200048070ff */
[----:B------:R-:W-:Y:S06]  /*84f0*/  @P1 EXIT ;  /* 0x000000000000194d */ /* 0x000fec0003800000 */
[----:B------:R-:W-:Y:S01]  /*8500*/  STG.E.U8 desc[UR12][R8.64+0x79], R3 ;  /* 0x0000790308007986 */ /* 0x000fe2000c10110c */
[----:B------:R-:W-:Y:S05]  /*8510*/  EXIT ;  /* 0x000000000000794d */ /* 0x000fea0003800000 */
.L_x_28:
[----:B------:R-:W-:Y:S01]  /*8520*/  ISETP.GE.AND P3, PT, R16, 0x1, PT ;  /* 0x000000011000780c */ /* 0x000fe20003f66270 */
[-C--:B------:R-:W-:Y:S01]  /*8530*/  FMUL R89, R89, R0.reuse ;  /* 0x0000000059597220 */ /* 0x080fe20000400000 */
[-C--:B------:R-:W-:Y:S01]  /*8540*/  FMUL R88, R88, R0.reuse ;  /* 0x0000000058587220 */ /* 0x080fe20000400000 */
[----:B------:R-:W-:Y:S01]  /*8550*/  ISETP.GE.AND P2, PT, R16, 0x9, PT ;  /* 0x000000091000780c */ /* 0x000fe20003f46270 */
[-C--:B------:R-:W-:Y:S01]  /*8560*/  FMUL R90, R90, R0.reuse ;  /* 0x000000005a5a7220 */ /* 0x080fe20000400000 */
[----:B------:R-:W-:Y:S01]  /*8570*/  ISETP.LT.OR P1, PT, R3, 0x2, !P3 ;  /* 0x000000020300780c */ /* 0x000fe20005f21670 */
[-C--:B------:R-:W-:Y:S01]  /*8580*/  FMUL R91, R91, R0.reuse ;  /* 0x000000005b5b7220 */ /* 0x080fe20000400000 */
[----:B------:R-:W-:Y:S01]  /*8590*/  ISETP.LT.OR P0, PT, R3, 0x1, !P3 ;  /* 0x000000010300780c */ /* 0x000fe20005f01670 */
[-C--:B------:R-:W-:Y:S01]  /*85a0*/  FMUL R92, R92, R0.reuse ;  /* 0x000000005c5c7220 */ /* 0x080fe20000400000 */
[----:B------:R-:W-:Y:S01]  /*85b0*/  F2FP.SATFINITE.E4M3.F32.PACK_AB_MERGE_C R89, RZ, R89, RZ ;  /* 0x00000059ff59723e */ /* 0x000fe200048070ff */
[----:B------:R-:W-:Y:S01]  /*85c0*/  FMUL R93, R93, R0 ;  /* 0x000000005d5d7220 */ /* 0x000fe20000400000 */
[----:B------:R-:W-:Y:S01]  /*85d0*/  F2FP.SATFINITE.E4M3.F32.PACK_AB_MERGE_C R5, RZ, R88, RZ ;  /* 0x00000058ff05723e */ /* 0x000fe200048070ff */
[-C--:B------:R-:W-:Y:S01]  /*85e0*/  FMUL R94, R94, R0.reuse ;  /* 0x000000005e5e7220 */ /* 0x080fe20000400000 */
[----:B------:R-:W-:Y:S01]  /*85f0*/  ISETP.LT.OR P4, PT, R3, 0x2, !P2 ;  /* 0x000000020300780c */ /* 0x000fe20005781670 */
[-C--:B------:R-:W-:Y:S01]  /*8600*/  FMUL R95, R95, R0.reuse ;  /* 0x000000005f5f7220 */ /* 0x080fe20000400000 */
[C---:B------:R-:W-:Y:S01]  /*8610*/  ISETP.LT.OR P5, PT, R3.reuse, 0x9, !P3 ;  /* 0x000000090300780c */ /* 0x040fe20005fa1670 */
[-C--:B------:R-:W-:Y:S01]  /*8620*/  FMUL R96, R96, R0.reuse ;  /* 0x0000000060607220 */ /* 0x080fe20000400000 */
[C---:B------:R-:W-:Y:S01]  /*8630*/  ISETP.LT.OR P6, PT, R3.reuse, 0xa, !P3 ;  /* 0x0000000a0300780c */ /* 0x040fe20005fc1670 */
[----:B------:R-:W-:Y:S01]  /*8640*/  @!P1 STG.E.U8 desc[UR12][R14.64+0x1], R89 ;  /* 0x000001590e009986 */ /* 0x000fe2000c10110c */
[----:B------:R-:W-:Y:S01]  /*8650*/  ISETP.LT.OR P1, PT, R3, 0x1, !P2 ;  /* 0x000000010300780c */ /* 0x000fe20005721670 */
[-C--:B------:R-:W-:Y:S01]  /*8660*/  FMUL R97, R97, R0.reuse ;  /* 0x0000000061617220 */ /* 0x080fe20000400000 */
[----:B------:R-:W-:Y:S01]  /*8670*/  F2FP.SATFINITE.E4M3.F32.PACK_AB_MERGE_C R91, RZ, R91, RZ ;  /* 0x0000005bff5b723e */ /* 0x000fe200048070ff */
[----:B------:R0:W-:Y:S01]  /*8680*/  @!P0 STG.E.U8 desc[UR12][R14.64], R5 ;  /* 0x000000050e008986 */ /* 0x0001e2000c10110c */
[----:B------:R-:W-:Y:S01]  /*8690*/  ISETP.LT.OR P0, PT, R3, 0x9, !P2 ;  /* 0x000000090300780c */ /* 0x000fe20005701670 */
[----:B------:R-:W-:Y:S01]  /*86a0*/  FMUL R98, R98, R0 ;  /* 0x0000000062627220 */ /* 0x000fe20000400000 */
[----:B------:R-:W-:Y:S01]  /*86b0*/  F2FP.SATFINITE.E4M3.F32.PACK_AB_MERGE_C R7, RZ, R92, RZ ;  /* 0x0000005cff07723e */ /* 0x000fe200048070ff */
[----:B------:R-:W-:Y:S01]  /*86c0*/  @!P4 STG.E.U8 desc[UR12][R12.64+0x1], R91 ;  /* 0x0000015b0c00c986 */ /* 0x000fe2000c10110c */
[----:B------:R-:W-:Y:S01]  /*86d0*/  F2FP.SATFINITE.E4M3.F32.PACK_AB_MERGE_C R93, RZ, R93, RZ ;  /* 0x0000005dff5d723e */ /* 0x000fe200048070ff */
[----:B------:R-:W-:Y:S01]  /*86e0*/  FMUL R99, R99, R0 ;  /* 0x0000000063637220 */ /* 0x000fe20000400000 */
[----:B------:R-:W-:Y:S01]  /*86f0*/  F2FP.SATFINITE.E4M3.F32.PACK_AB_MERGE_C R17, RZ, R94, RZ ;  /* 0x0000005eff11723e */ /* 0x000fe200048070ff */
[-C--:B------:R-:W-:Y:S01]  /*8700*/  FMUL R100, R100, R0.reuse ;  /* 0x0000000064647220 */ /* 0x080fe20000400000 */
[----:B------:R-:W-:Y:S01]  /*8710*/  ISETP.LT.OR P4, PT, R3, 0x12, !P3 ;  /* 0x000000120300780c */ /* 0x000fe20005f81670 */
[-C--:B------:R-:W-:Y:S01]  /*8720*/  FMUL R101, R101, R0.reuse ;  /* 0x0000000065657220 */ /* 0x080fe20000400000 */
[----:B------:R-:W-:Y:S01]  /*8730*/  F2FP.SATFINITE.E4M3.F32.PACK_AB_MERGE_C R95, RZ, R95, RZ ;  /* 0x0000005fff5f723e */ /* 0x000fe200048070ff */
[----:B------:R-:W-:Y:S01]  /*8740*/  FMUL R102, R102, R0 ;  /* 0x0000000066667220 */ /* 0x000fe20000400000 */
[----:B0-----:R-:W-:Y:S01]  /*8750*/  F2FP.SATFINITE.E4M3.F32.PACK_AB_MERGE_C R5, RZ, R90, RZ ;  /* 0x0000005aff05723e */ /* 0x001fe200048070ff */
[-C--:B------:R-:W-:Y:S01]  /*8760*/  FMUL R103, R103, R0.reuse ;  /* 0x0000000067677220 */ /* 0x080fe20000400000 */
[----:B------:R-:W-:Y:S01]  /*8770*/  F2FP.SATFINITE.E4M3.F32.PACK_AB_MERGE_C R97, RZ, R97, RZ ;  /* 0x00000061ff61723e */ /* 0x000fe200048070ff */
[-C--:B------:R-:W-:Y:S01]  /*8780*/  FMUL R104, R104, R0.reuse ;  /* 0x0000000068687220 */ /* 0x080fe20000400000 */
[----:B------:R-:W-:Y:S01]  /*8790*/  F2FP.SATFINITE.E4M3.F32.PACK_AB_MERGE_C R99, RZ, R99, RZ ;  /* 0x00000063ff63723e */ /* 0x000fe200048070ff */
[----:B------:R0:W-:Y:S01]  /*87a0*/  @!P1 STG.E.U8 desc[UR12][R12.64], R5 ;  /* 0x000000050c009986 */ /* 0x0001e2000c10110c */
[----:B------:R-:W-:Y:S01]  /*87b0*/  ISETP.LT.OR P1, PT, R3, 0xa, !P2 ;  /* 0x0000000a0300780c */ /* 0x000fe20005721670 */
[-C--:B------:R-:W-:Y:S01]  /*87c0*/  FMUL R105, R105, R0.reuse ;  /* 0x0000000069697220 */ /* 0x080fe20000400000 */
[----:B------:R-:W-:Y:S01]  /*87d0*/  F2FP.SATFINITE.E4M3.F32.PACK_AB_MERGE_C R101, RZ, R101, RZ ;  /* 0x00000065ff65723e */ /* 0x000fe200048070ff */
[----:B------:R1:W-:Y:S01]  /*87e0*/  @!P5 STG.E.U8 desc[UR12][R14.64+0x8], R7 ;  /* 0x000008070e00d986 */ /* 0x0003e2000c10110c */
[C---:B------:R-:W-:Y:S01]  /*87f0*/  ISETP.LT.OR P5, PT, R3.reuse, 0x11, !P2 ;  /* 0x000000110300780c */ /* 0x040fe200057a1670 */
[-C--:B------:R-:W-:Y:S01]  /*8800*/  FMUL R106, R106, R0.reuse ;  /* 0x000000006a6a7220 */ /* 0x080fe20000400000 */
[----:B------:R-:W-:Y:S01]  /*8810*/  F2FP.SATFINITE.E4M3.F32.PACK_AB_MERGE_C R103, RZ, R103, RZ ;  /* 0x00000067ff67723e */ /* 0x000fe200048070ff */
[----:B------:R-:W-:Y:S01]  /*8820*/  @!P6 STG.E.U8 desc[UR12][R14.64+0x9], R93 ;  /* 0x0000095d0e00e986 */ /* 0x000fe2000c10110c */
[----:B------:R-:W-:Y:S01]  /*8830*/  ISETP.LT.OR P6, PT, R3, 0x12, !P2 ;  /* 0x000000120300780c */ /* 0x000fe200057c1670 */
[-C--:B------:R-:W-:Y:S01]  /*8840*/  FMUL R107, R107, R0.reuse ;  /* 0x000000006b6b7220 */ /* 0x080fe20000400000 */
[-C--:B------:R-:W-:Y:S01]  /*8850*/  FMUL R108, R108, R0.reuse ;  /* 0x000000006c6c7220 */ /* 0x080fe20000400000 */
[----:B------:R2:W-:Y:S01]  /*8860*/  @!P0 STG.E.U8 desc[UR12][R12.64+0x8], R17 ;  /* 0x000008110c008986 */ /* 0x0005e2000c10110c */
[----:B------:R-:W-:Y:S01]  /*8870*/  ISETP.LT.OR P0, PT, R3, 0x11, !P3 ;  /* 0x000000110300780c */ /* 0x000fe20005f01670 */
[----:B------:R-:W-:Y:S01]  /*8880*/  FMUL R109, R109, R0 ;  /* 0x000000006d6d7220 */ /* 0x000fe20000400000 */
[----:B0-----:R-:W-:Y:S01]  /*8890*/  F2FP.SATFINITE.E4M3.F32.PACK_AB_MERGE_C R5, RZ, R96, RZ ;  /* 0x00000060ff05723e */ /* 0x001fe200048070ff */
[----:B------:R-:W-:Y:S01]  /*88a0*/  @!P1 STG.E.U8 desc[UR12][R12.64+0x9], R95 ;  /* 0x0000095f0c009986 */ /* 0x000fe2000c10110c */
[----:B-1----:R-:W-:Y:S01]  /*88b0*/  F2FP.SATFINITE.E4M3.F32.PACK_AB_MERGE_C R7, RZ, R98, RZ ;  /* 0x00000062ff07723e */ /* 0x002fe200048070ff */
[-C--:B------:R-:W-:Y:S01]  /*88c0*/  FMUL R110, R110, R0.reuse ;  /* 0x000000006e6e7220 */ /* 0x080fe20000400000 */
[C---:B------:R-:W-:Y:S01]  /*88d0*/  ISETP.LT.OR P1, PT, R3.reuse, 0x19, !P3 ;  /* 0x000000190300780c */ /* 0x040fe20005f21670 */
[----:B------:R-:W-:Y:S01]  /*88e0*/  @!P4 STG.E.U8 desc[UR12][R14.64+0x11], R97 ;  /* 0x000011610e00c986 */ /* 0x000fe2000c10110c */
[----:B------:R-:W-:Y:S01]  /*88f0*/  ISETP.LT.OR P4, PT, R3, 0x1a, !P3 ;  /* 0x0000001a0300780c */ /* 0x000fe20005f81670 */
[-C--:B------:R-:W-:Y:S01]  /*8900*/  FMUL R111, R111, R0.reuse ;  /* 0x000000006f6f7220 */ /* 0x080fe20000400000 */
[----:B------:R-:W-:Y:S01]  /*8910*/  F2FP.SATFINITE.E4M3.F32.PACK_AB_MERGE_C R105, RZ, R105, RZ ;  /* 0x00000069ff69723e */ /* 0x000fe200048070ff */
[----:B------:R-:W-:Y:S01]  /*8920*/  FMUL R112, R112, R0 ;  /* 0x0000000070707220 */ /* 0x000fe20000400000 */
[----:B--2---:R-:W-:Y:S01]  /*8930*/  F2FP.SATFINITE.E4M3.F32.PACK_AB_MERGE_C R17, RZ, R104, RZ ;  /* 0x00000068ff11723e */ /* 0x004fe200048070ff */
        /* <DEDUP_REMOVED lines=10> */
[----:B------:R-:W-:Y:S01]  /*89e0*/  FMUL R115, R115, R0 ;  /* 0x0000000073737220 */ /* 0x000fe20000400000 */
[----:B------:R-:W-:Y:S01]  /*89f0*/  F2FP.SATFINITE.E4M3.F32.PACK_AB_MERGE_C R111, RZ, R111, RZ ;  /* 0x0000006fff6f723e */ /* 0x000fe200048070ff */
[----:B------:R-:W-:Y:S01]  /*8a00*/  @!P4 STG.E.U8 desc[UR12][R14.64+0x19], R101 ;  /* 0x000019650e00c986 */ /* 0x000fe2000c10110c */
[----:B0-----:R-:W-:Y:S01]  /*8a10*/  F2FP.SATFINITE.E4M3.F32.PACK_AB_MERGE_C R5, RZ, R100, RZ ;  /* 0x00000064ff05723e */ /* 0x001fe200048070ff */
[-C--:B------:R-:W-:Y:S01]  /*8a20*/  FMUL R116, R116, R0.reuse ;  /* 0x0000000074747220 */ /* 0x080fe20000400000 */
[----:B------:R-:W-:Y:S01]  /*8a30*/  ISETP.LT.OR P4, PT, R3, 0x22, !P2 ;  /* 0x000000220300780c */ /* 0x000fe20005781670 */
[----:B------:R-:W-:Y:S01]  /*8a40*/  FMUL R117, R117, R0 ;  /* 0x0000000075757220 */ /* 0x000fe20000400000 */
[----:B-1----:R-:W-:Y:S01]  /*8a50*/  F2FP.SATFINITE.E4M3.F32.PACK_AB_MERGE_C R7, RZ, R102, RZ ;  /* 0x00000066ff07723e */ /* 0x002fe200048070ff */
[----:B------:R0:W-:Y:S01]  /*8a60*/  @!P1 STG.E.U8 desc[UR12][R14.64+0x18], R5 ;  /* 0x000018050e009986 */ /* 0x0001e2000c10110c */
[C---:B------:R-:W-:Y:S01]  /*8a70*/  ISETP.LT.OR P1, PT, R3.reuse, 0x22, !P3 ;  /* 0x000000220300780c */ /* 0x040fe20005f21670 */
[-C--:B------:R-:W-:Y:S01]  /*8a80*/  FMUL R118, R118, R0.reuse ;  /* 0x0000000076767220 */ /* 0x080fe20000400000 */
[----:B------:R-:W-:Y:S01]  /*8a90*/  F2FP.SATFINITE.E4M3.F32.PACK_AB_MERGE_C R113, RZ, R113, RZ ;  /* 0x00000071ff71723e */ /* 0x000fe200048070ff */
[----:B------:R1:W-:Y:S01]  /*8aa0*/  @!P5 STG.E.U8 desc[UR12][R12.64+0x18], R7 ;  /* 0x000018070c00d986 */ /* 0x0003e2000c10110c */
[----:B------:R-:W-:Y:S01]  /*8ab0*/  ISETP.LT.OR P5, PT, R3, 0x29, !P3 ;  /* 0x000000290300780c */ /* 0x000fe20005fa1670 */
[-C--:B------:R-:W-:Y:S01]  /*8ac0*/  FMUL R119, R119, R0.reuse ;  /* 0x0000000077777220 */ /* 0x080fe20000400000 */
[----:B------:R-:W-:Y:S01]  /*8ad0*/  F2FP.SATFINITE.E4M3.F32.PACK_AB_MERGE_C R115, RZ, R115, RZ ;  /* 0x00000073ff73723e */ /* 0x000fe200048070ff */
[----:B------:R-:W-:Y:S01]  /*8ae0*/  @!P6 STG.E.U8 desc[UR12][R12.64+0x19], R103 ;  /* 0x000019670c00e986 */ /* 0x000fe2000c10110c */
[C---:B------:R-:W-:Y:S01]  /*8af0*/  ISETP.LT.OR P6, PT, R3.reuse, 0x2a, !P3 ;  /* 0x0000002a0300780c */ /* 0x040fe20005fc1670 */
[-C--:B------:R-:W-:Y:S01]  /*8b00*/  FMUL R120, R120, R0.reuse ;  /* 0x0000000078787220 */ /* 0x080fe20000400000 */
[----:B------:R-:W-:Y:S01]  /*8b10*/  F2FP.SATFINITE.E4M3.F32.PACK_AB_MERGE_C R117, RZ, R117, RZ ;  /* 0x00000075ff75723e */ /* 0x000fe200048070ff */
        /* <DEDUP_REMOVED lines=25> */
[----:B------:R-:W-:Y:S01]  /*8cb0*/  FMUL R128, R128, R0 ;  /* 0x0000000080807220 */ /* 0x000fe20000400000 */
[----:B0-----:R-:W-:Y:S01]  /*8cc0*/  F2FP.SATFINITE.E4M3.F32.PACK_AB_MERGE_C R5, RZ, R110, RZ ;  /* 0x0000006eff05723e */ /* 0x001fe200048070ff */
[----:B------:R-:W-:Y:S01]  /*8cd0*/  @!P4 STG.E.U8 desc[UR12][R12.64+0x29], R111 ;  /* 0x0000296f0c00c986 */ /* 0x000fe2000c10110c */
        /* <DEDUP_REMOVED lines=88> */
[C---:B------:R-:W-:Y:S01]  /*9260*/  ISETP.LT.OR P4, PT, R3.reuse, 0x61, !P3 ;  /* 0x000000610300780c */ /* 0x040fe20005f81670 */
[----:B------:R-:W-:Y:S01]  /*9270*/  FMUL R26, R26, R0 ;  /* 0x000000001a1a7220 */ /* 0x000fe20000400000 */
[----:B-1----:R-:W-:Y:S01]  /*9280*/  F2FP.SATFINITE.E4M3.F32.PACK_AB_MERGE_C R7, RZ, R132, RZ ;  /* 0x00000084ff07723e */ /* 0x002fe200048070ff */
[----:B------:R0:W-:Y:S01]  /*9290*/  @!P1 STG.E.U8 desc[UR12][R12.64+0x50], R5 ;  /* 0x000050050c009986 */ /* 0x0001e2000c10110c */
[----:B------:R-:W-:Y:S01]  /*92a0*/  ISETP.LT.OR P1, PT, R3, 0x5a, !P2 ;  /* 0x0000005a0300780c */ /* 0x000fe20005721670 */
[-C--:B------:R-:W-:Y:S01]  /*92b0*/  FMUL R27, R27, R0.reuse ;  /* 0x000000001b1b7220 */ /* 0x080fe20000400000 */
[----:B------:R-:W-:Y:S01]  /*92c0*/  F2FP.SATFINITE.E4M3.F32.PACK_AB_MERGE_C R151, RZ, R151, RZ ;  /* 0x00000097ff97723e */ /* 0x000fe200048070ff */
[----:B------:R1:W-:Y:S01]  /*92d0*/  @!P5 STG.E.U8 desc[UR12][R14.64+0x58], R7 ;  /* 0x000058070e00d986 */ /* 0x0003e2000c10110c */
[----:B------:R-:W-:Y:S01]  /*92e0*/  ISETP.LT.OR P5, PT, R3, 0x62, !P3 ;  /* 0x000000620300780c */ /* 0x000fe20005fa1670 */
[-C--:B------:R-:W-:Y:S01]  /*92f0*/  FMUL R28, R28, R0.reuse ;  /* 0x000000001c1c7220 */ /* 0x080fe20000400000 */
[-C--:B------:R-:W-:Y:S01]  /*9300*/  FMUL R29, R29, R0.reuse ;  /* 0x000000001d1d7220 */ /* 0x080fe20000400000 */
[----:B------:R-:W-:Y:S01]  /*9310*/  @!P6 STG.E.U8 desc[UR12][R14.64+0x59], R133 ;  /* 0x000059850e00e986 */ /* 0x000fe2000c10110c */
[----:B------:R-:W-:Y:S01]  /*9320*/  ISETP.LT.OR P6, PT, R3, 0x61, !P2 ;  /* 0x000000610300780c */ /* 0x000fe200057c1670 */
[----:B------:R-:W-:Y:S01]  /*9330*/  FMUL R30, R30, R0 ;  /* 0x000000001e1e7220 */ /* 0x000fe20000400000 */
[----:B------:R-:W-:Y:S01]  /*9340*/  F2FP.SATFINITE.E4M3.F32.PACK_AB_MERGE_C R25, RZ, R25, RZ ;  /* 0x00000019ff19723e */ /* 0x000fe200048070ff */
[----:B------:R2:W-:Y:S01]  /*9350*/  @!P0 STG.E.U8 desc[UR12][R12.64+0x58], R17 ;  /* 0x000058110c008986 */ /* 0x0005e2000c10110c */
[----:B0-----:R-:W-:Y:S01]  /*9360*/  F2FP.SATFINITE.E4M3.F32.PACK_AB_MERGE_C R5, RZ, R136, RZ ;  /* 0x00000088ff05723e */ /* 0x001fe200048070ff */
[----:B------:R-:W-:Y:S01]  /*9370*/  FMUL R31, R31, R0 ;  /* 0x000000001f1f7220 */ /* 0x000fe20000400000 */
[C---:B------:R-:W-:Y:S01]  /*9380*/  ISETP.LT.OR P0, PT, R3.reuse, 0x62, !P2 ;  /* 0x000000620300780c */ /* 0x040fe20005701670 */
[----:B------:R-:W-:Y:S01]  /*9390*/  @!P1 STG.E.U8 desc[UR12][R12.64+0x59], R135 ;  /* 0x000059870c009986 */ /* 0x000fe2000c10110c */
[----:B-1----:R-:W-:Y:S01]  /*93a0*/  F2FP.SATFINITE.E4M3.F32.PACK_AB_MERGE_C R7, RZ, R138, RZ ;  /* 0x0000008aff07723e */ /* 0x002fe200048070ff */
[-C--:B------:R-:W-:Y:S01]  /*93b0*/  FMUL R32, R32, R0.reuse ;  /* 0x0000000020207220 */ /* 0x080fe20000400000 */
[C---:B------:R-:W-:Y:S01]  /*93c0*/  ISETP.LT.OR P1, PT, R3.reuse, 0x71, !P3 ;  /* 0x000000710300780c */ /* 0x040fe20005f21670 */
[----:B------:R0:W-:Y:S01]  /*93d0*/  @!P4 STG.E.U8 desc[UR12][R14.64+0x60], R5 ;  /* 0x000060050e00c986 */ /* 0x0001e2000c10110c */
[----:B------:R-:W-:Y:S01]  /*93e0*/  ISETP.LT.OR P4, PT, R3, 0x69, !P3 ;  /* 0x000000690300780c */ /* 0x000fe20005f81670 */
[-C--:B------:R-:W-:Y:S01]  /*93f0*/  FMUL R33, R33, R0.reuse ;  /* 0x0000000021217220 */ /* 0x080fe20000400000 */
[----:B------:R-:W-:Y:S01]  /*9400*/  F2FP.SATFINITE.E4M3.F32.PACK_AB_MERGE_C R27, RZ, R27, RZ ;  /* 0x0000001bff1b723e */ /* 0x000fe200048070ff */
[----:B------:R-:W-:Y:S01]  /*9410*/  @!P5 STG.E.U8 desc[UR12][R14.64+0x61], R137 ;  /* 0x000061890e00d986 */ /* 0x000fe2000c10110c */
[C---:B------:R-:W-:Y:S01]  /*9420*/  ISETP.LT.OR P5, PT, R3.reuse, 0x6a, !P3 ;  /* 0x0000006a0300780c */ /* 0x040fe20005fa1670 */
[----:B------:R-:W-:Y:S01]  /*9430*/  FMUL R34, R34, R0 ;  /* 0x0000000022227220 */ /* 0x000fe20000400000 */
[----:B--2---:R-:W-:Y:S01]  /*9440*/  F2FP.SATFINITE.E4M3.F32.PACK_AB_MERGE_C R17, RZ, R144, RZ ;  /* 0x00000090ff11723e */ /* 0x004fe200048070ff */
[----:B------:R1:W-:Y:S01]  /*9450*/  @!P6 STG.E.U8 desc[UR12][R12.64+0x60], R7 ;  /* 0x000060070c00e986 */ /* 0x0003e2000c10110c */
[----:B------:R-:W-:Y:S01]  /*9460*/  ISETP.LT.OR P6, PT, R3, 0x69, !P2 ;  /* 0x000000690300780c */ /* 0x000fe200057c1670 */
[----:B------:R-:W-:Y:S01]  /*9470*/  FMUL R35, R35, R0 ;  /* 0x0000000023237220 */ /* 0x000fe20000400000 */
[----:B------:R-:W-:Y:S01]  /*9480*/  F2FP.SATFINITE.E4M3.F32.PACK_AB_MERGE_C R29, RZ, R29, RZ ;  /* 0x0000001dff1d723e */ /* 0x000fe200048070ff */
[----:B------:R-:W-:Y:S01]  /*9490*/  @!P0 STG.E.U8 desc[UR12][R12.64+0x61], R139 ;  /* 0x0000618b0c008986 */ /* 0x000fe2000c10110c */
[----:B0-----:R-:W-:Y:S01]  /*94a0*/  F2FP.SATFINITE.E4M3.F32.PACK_AB_MERGE_C R5, RZ, R140, RZ ;  /* 0x0000008cff05723e */ /* 0x001fe200048070ff */
[-C--:B------:R-:W-:Y:S01]  /*94b0*/  FMUL R36, R36, R0.reuse ;  /* 0x0000000024247220 */ /* 0x080fe20000400000 */
[----:B------:R-:W-:Y:S01]  /*94c0*/  ISETP.LT.OR P0, PT, R3, 0x6a, !P2 ;  /* 0x0000006a0300780c */ /* 0x000fe20005701670 */
[-C--:B------:R-:W-:Y:S01]  /*94d0*/  FMUL R37, R37, R0.reuse ;  /* 0x0000000025257220 */ /* 0x080fe20000400000 */
[----:B------:R-:W-:Y:S01]  /*94e0*/  F2FP.SATFINITE.E4M3.F32.PACK_AB_MERGE_C R31, RZ, R31, RZ ;  /* 0x0000001fff1f723e */ /* 0x000fe200048070ff */
[----:B------:R0:W-:Y:S01]  /*94f0*/  @!P4 STG.E.U8 desc[UR12][R14.64+0x68], R5 ;  /* 0x000068050e00c986 */ /* 0x0001e2000c10110c */
[C---:B------:R-:W-:Y:S01]  /*9500*/  ISETP.LT.OR P4, PT, R3.reuse, 0x72, !P3 ;  /* 0x000000720300780c */ /* 0x040fe20005f81670 */
[----:B------:R-:W-:Y:S01]  /*9510*/  FMUL R38, R38, R0 ;  /* 0x0000000026267220 */ /* 0x000fe20000400000 */
[----:B-1----:R-:W-:Y:S01]  /*9520*/  F2FP.SATFINITE.E4M3.F32.PACK_AB_MERGE_C R7, RZ, R142, RZ ;  /* 0x0000008eff07723e */ /* 0x002fe200048070ff */
        /* <DEDUP_REMOVED lines=9> */
[----:B0-----:R-:W-:Y:S01]  /*95c0*/  F2FP.SATFINITE.E4M3.F32.PACK_AB_MERGE_C R5, RZ, R146, RZ ;  /* 0x00000092ff05723e */ /* 0x001fe200048070ff */
[-C--:B------:R-:W-:Y:S01]  /*95d0*/  FMUL R41, R41, R0.reuse ;  /* 0x0000000029297220 */ /* 0x080fe20000400000 */
[C---:B------:R-:W-:Y:S01]  /*95e0*/  ISETP.GE.AND P0, PT, R16.reuse, 0x49, PT ;  /* 0x000000491000780c */ /* 0x040fe20003f06270 */
[----:B------:R0:W-:Y:S01]  /*95f0*/  @!P1 STG.E.U8 desc[UR12][R14.64+0x70], R17 ;  /* 0x000070110e009986 */ /* 0x0001e2000c10110c */
[----:B------:R-:W-:Y:S01]  /*9600*/  ISETP.GE.AND P1, PT, R16, 0x41, PT ;  /* 0x000000411000780c */ /* 0x000fe20003f26270 */
[-C--:B------:R-:W-:Y:S01]  /*9610*/  FMUL R42, R42, R0.reuse ;  /* 0x000000002a2a7220 */ /* 0x080fe20000400000 */
[----:B------:R-:W-:Y:S01]  /*9620*/  F2FP.SATFINITE.E4M3.F32.PACK_AB_MERGE_C R37, RZ, R37, RZ ;  /* 0x00000025ff25723e */ /* 0x000fe200048070ff */
[----:B------:R-:W-:Y:S01]  /*9630*/  @!P4 STG.E.U8 desc[UR12][R14.64+0x71], R145 ;  /* 0x000071910e00c986 */ /* 0x000fe2000c10110c */
[----:B------:R-:W-:Y:S01]  /*9640*/  ISETP.LT.OR P4, PT, R3, 0x79, !P3 ;  /* 0x000000790300780c */ /* 0x000fe20005f81670 */
[-C--:B------:R-:W-:Y:S01]  /*9650*/  FMUL R43, R43, R0.reuse ;  /* 0x000000002b2b7220 */ /* 0x080fe20000400000 */
[C---:B------:R-:W-:Y:S01]  /*9660*/  ISETP.LT.OR P3, PT, R3.reuse, 0x7a, !P3 ;  /* 0x0000007a0300780c */ /* 0x040fe20005f61670 */
[----:B------:R2:W-:Y:S01]  /*9670*/  @!P5 STG.E.U8 desc[UR12][R12.64+0x70], R5 ;  /* 0x000070050c00d986 */ /* 0x0005e2000c10110c */
[C---:B------:R-:W-:Y:S01]  /*9680*/  ISETP.LT.OR P5, PT, R3.reuse, 0x79, !P2 ;  /* 0x000000790300780c */ /* 0x040fe200057a1670 */
[-C--:B------:R-:W-:Y:S01]  /*9690*/  FMUL R44, R44, R0.reuse ;  /* 0x000000002c2c7220 */ /* 0x080fe20000400000 */
[C---:B------:R-:W-:Y:S01]  /*96a0*/  ISETP.LT.OR P2, PT, R3.reuse, 0x7a, !P2 ;  /* 0x0000007a0300780c */ /* 0x040fe20005741670 */
[----:B------:R-:W-:Y:S01]  /*96b0*/  @!P6 STG.E.U8 desc[UR12][R12.64+0x71], R147 ;  /* 0x000071930c00e986 */ /* 0x000fe2000c10110c */
[----:B------:R-:W-:Y:S01]  /*96c0*/  ISETP.LT.OR P6, PT, R3, 0x1, !P1 ;  /* 0x000000010300780c */ /* 0x000fe20004fc1670 */
[----:B------:R-:W-:Y:S01]  /*96d0*/  FMUL R45, R45, R0 ;  /* 0x000000002d2d7220 */ /* 0x000fe20000400000 */
[----:B-1----:R-:W-:Y:S01]  /*96e0*/  F2FP.SATFINITE.E4M3.F32.PACK_AB_MERGE_C R7, RZ, R150, RZ ;  /* 0x00000096ff07723e */ /* 0x002fe200048070ff */
[----:B------:R-:W-:Y:S01]  /*96f0*/  FMUL R46, R46, R0 ;  /* 0x000000002e2e7220 */ /* 0x000fe20000400000 */
[----:B0-----:R-:W-:Y:S01]  /*9700*/  F2FP.SATFINITE.E4M3.F32.PACK_AB_MERGE_C R17, RZ, R24, RZ ;  /* 0x00000018ff11723e */ /* 0x001fe200048070ff */
[----:B------:R-:W-:Y:S01]  /*9710*/  FMUL R47, R47, R0 ;  /* 0x000000002f2f7220 */ /* 0x000fe20000400000 */
[----:B------:R-:W-:Y:S01]  /*9720*/  F2FP.SATFINITE.E4M3.F32.PACK_AB_MERGE_C R39, RZ, R39, RZ ;  /* 0x00000027ff27723e */ /* 0x000fe200048070ff */
[----:B------:R-:W-:Y:S01]  /*9730*/  @!P3 STG.E.U8 desc[UR12][R14.64+0x79], R149 ;  /* 0x000079950e00b986 */ /* 0x000fe2000c10110c */
[----:B--2---:R-:W-:Y:S01]  /*9740*/  F2FP.SATFINITE.E4M3.F32.PACK_AB_MERGE_C R5, RZ, R148, RZ ;  /* 0x00000094ff05723e */ /* 0x004fe200048070ff */
[-C--:B------:R-:W-:Y:S01]  /*9750*/  FMUL R48, R48, R0.reuse ;  /* 0x0000000030307220 */ /* 0x080fe20000400000 */
        /* <DEDUP_REMOVED lines=18> */
[----:B0-----:R-:W-:Y:S01]  /*9880*/  F2FP.SATFINITE.E4M3.F32.PACK_AB_MERGE_C R5, RZ, R26, RZ ;  /* 0x0000001aff05723e */ /* 0x001fe200048070ff */
[-C--:B------:R-:W-:Y:S01]  /*9890*/  FMUL R54, R54, R0.reuse ;  /* 0x0000000036367220 */ /* 0x080fe20000400000 */
[----:B------:R-:W-:Y:S01]  /*98a0*/  F2FP.SATFINITE.E4M3.F32.PACK_AB_MERGE_C R49, RZ, R49, RZ ;  /* 0x00000031ff31723e */ /* 0x000fe200048070ff */
[----:B------:R-:W-:Y:S01]  /*98b0*/  @!P2 STG.E.U8 desc[UR12][R10.64+0x1], R25 ;  /* 0x000001190a00a986 */ /* 0x000fe2000c10110c */
[----:B------:R-:W-:Y:S01]  /*98c0*/  ISETP.LT.OR P2, PT, R3, 0x11, !P0 ;  /* 0x000000110300780c */ /* 0x000fe20004741670 */
[----:B------:R-:W-:Y:S01]  /*98d0*/  FMUL R55, R55, R0 ;  /* 0x0000000037377220 */ /* 0x000fe20000400000 */
[----:B-1----:R-:W-:Y:S01]  /*98e0*/  F2FP.SATFINITE.E4M3.F32.PACK_AB_MERGE_C R7, RZ, R28, RZ ;  /* 0x0000001cff07723e */ /* 0x002fe200048070ff */
[----:B------:R0:W-:Y:S01]  /*98f0*/  @!P3 STG.E.U8 desc[UR12][R8.64], R5 ;  /* 0x000000050800b986 */ /* 0x0001e2000c10110c */
[C---:B------:R-:W-:Y:S01]  /*9900*/  ISETP.LT.OR P3, PT, R3.reuse, 0x9, !P0 ;  /* 0x000000090300780c */ /* 0x040fe20004761670 */
[----:B------:R-:W-:Y:S01]  /*9910*/  FMUL R56, R56, R0 ;  /* 0x0000000038387220 */ /* 0x000fe20000400000 */
        /* <DEDUP_REMOVED lines=86> */
[----:B------:R-:W-:Y:S01]  /*9e80*/  FMUL R80, R80, R0 ;  /* 0x0000000050507220 */ /* 0x000fe20000400000 */
[----:B--2---:R-:W-:Y:S01]  /*9e90*/  F2FP.SATFINITE.E4M3.F32.PACK_AB_MERGE_C R13, RZ, R54, RZ ;  /* 0x00000036ff0d723e */ /* 0x004fe200048070ff */
[-C--:B------:R-:W-:Y:S01]  /*9ea0*/  FMUL R81, R81, R0.reuse ;  /* 0x0000000051517220 */ /* 0x080fe20000400000 */
        /* <DEDUP_REMOVED lines=14> */
[C---:B------:R-:W-:Y:S01]  /*9f90*/  ISETP.LT.OR P4, PT, R3.reuse, 0x42, !P1 ;  /* 0x000000420300780c */ /* 0x040fe20004f81670 */
[----:B------:R-:W-:Y:S01]  /*9fa0*/  FMUL R86, R86, R0 ;  /* 0x0000000056567220 */ /* 0x000fe20000400000 */
[----:B-1----:R-:W-:Y:S01]  /*9fb0*/  F2FP.SATFINITE.E4M3.F32.PACK_AB_MERGE_C R7, RZ, R52, RZ ;  /* 0x00000034ff07723e */ /* 0x002fe200048070ff */
[----:B------:R0:W-:Y:S01]  /*9fc0*/  @!P3 STG.E.U8 desc[UR12][R8.64+0x30], R5 ;  /* 0x000030050800b986 */ /* 0x0001e2000c10110c */
[----:B------:R-:W-:Y:S01]  /*9fd0*/  ISETP.LT.OR P3, PT, R3, 0x3a, !P0 ;  /* 0x0000003a0300780c */ /* 0x000fe20004761670 */
[----:B------:R-:W-:Y:S01]  /*9fe0*/  FMUL R0, R87, R0 ;  /* 0x0000000057007220 */ /* 0x000fe20000400000 */
[----:B------:R-:W-:Y:S01]  /*9ff0*/  F2FP.SATFINITE.E4M3.F32.PACK_AB_MERGE_C R81, RZ, R81, RZ ;  /* 0x00000051ff51723e */ /* 0x000fe200048070ff */
[----:B------:R1:W-:Y:S01]  /*a000*/  @!P5 STG.E.U8 desc[UR12][R10.64+0x38], R7 ;  /* 0x000038070a00d986 */ /* 0x0003e2000c10110c */
[----:B------:R-:W-:-:S02]  /*a010*/  ISETP.LT.OR P5, PT, R3, 0x41, !P0 ;  /* 0x000000410300780c */ /* 0x000fc400047a1670 */
[----:B------:R-:W-:Y:S01]  /*a020*/  F2FP.SATFINITE.E4M3.F32.PACK_AB_MERGE_C R83, RZ, R83, RZ ;  /* 0x00000053ff53723e */ /* 0x000fe200048070ff */
[----:B------:R-:W-:Y:S01]  /*a030*/  @!P6 STG.E.U8 desc[UR12][R10.64+0x39], R53 ;  /* 0x000039350a00e986 */ /* 0x000fe2000c10110c */
[C---:B------:R-:W-:Y:S02]  /*a040*/  ISETP.LT.OR P6, PT, R3.reuse, 0x42, !P0 ;  /* 0x000000420300780c */ /* 0x040fe400047c1670 */
[----:B------:R-:W-:Y:S01]  /*a050*/  F2FP.SATFINITE.E4M3.F32.PACK_AB_MERGE_C R85, RZ, R85, RZ ;  /* 0x00000055ff55723e */ /* 0x000fe200048070ff */
[----:B------:R2:W-:Y:S01]  /*a060*/  @!P2 STG.E.U8 desc[UR12][R8.64+0x38], R13 ;  /* 0x0000380d0800a986 */ /* 0x0005e2000c10110c */
[----:B------:R-:W-:Y:S02]  /*a070*/  ISETP.LT.OR P2, PT, R3, 0x41, !P1 ;  /* 0x000000410300780c */ /* 0x000fe40004f41670 */
[----:B0-----:R-:W-:Y:S01]  /*a080*/  F2FP.SATFINITE.E4M3.F32.PACK_AB_MERGE_C R5, RZ, R56, RZ ;  /* 0x00000038ff05723e */ /* 0x001fe200048070ff */
[----:B------:R-:W-:Y:S01]  /*a090*/  @!P3 STG.E.U8 desc[UR12][R8.64+0x39], R55 ;  /* 0x000039370800b986 */ /* 0x000fe2000c10110c */
[----:B-1----:R-:W-:-:S02]  /*a0a0*/  F2FP.SATFINITE.E4M3.F32.PACK_AB_MERGE_C R7, RZ, R58, RZ ;  /* 0x0000003aff07723e */ /* 0x002fc400048070ff */
[C---:B------:R-:W-:Y:S01]  /*a0b0*/  ISETP.LT.OR P3, PT, R3.reuse, 0x49, !P1 ;  /* 0x000000490300780c */ /* 0x040fe20004f61670 */
[----:B------:R-:W-:Y:S01]  /*a0c0*/  @!P4 STG.E.U8 desc[UR12][R10.64+0x41], R57 ;  /* 0x000041390a00c986 */ /* 0x000fe2000c10110c */
[----:B------:R-:W-:Y:S02]  /*a0d0*/  ISETP.LT.OR P4, PT, R3, 0x4a, !P1 ;  /* 0x0000004a0300780c */ /* 0x000fe40004f81670 */
[----:B--2---:R-:W-:-:S03]  /*a0e0*/  F2FP.SATFINITE.E4M3.F32.PACK_AB_MERGE_C R13, RZ, R64, RZ ;  /* 0x00000040ff0d723e */ /* 0x004fc600048070ff */
[----:B------:R0:W-:Y:S01]  /*a0f0*/  @!P2 STG.E.U8 desc[UR12][R10.64+0x40], R5 ;  /* 0x000040050a00a986 */ /* 0x0001e2000c10110c */
[----:B------:R-:W-:-:S03]  /*a100*/  ISETP.LT.OR P2, PT, R3, 0x51, !P1 ;  /* 0x000000510300780c */ /* 0x000fc60004f41670 */
[----:B------:R1:W-:Y:S01]  /*a110*/  @!P5 STG.E.U8 desc[UR12][R8.64+0x40], R7 ;  /* 0x000040070800d986 */ /* 0x0003e2000c10110c */
[----:B------:R-:W-:-:S03]  /*a120*/  ISETP.LT.OR P5, PT, R3, 0x49, !P0 ;  /* 0x000000490300780c */ /* 0x000fc600047a1670 */
[----:B------:R-:W-:Y:S01]  /*a130*/  @!P6 STG.E.U8 desc[UR12][R8.64+0x41], R59 ;  /* 0x0000413b0800e986 */ /* 0x000fe2000c10110c */
[C---:B------:R-:W-:Y:S02]  /*a140*/  ISETP.LT.OR P6, PT, R3.reuse, 0x4a, !P0 ;  /* 0x0000004a0300780c */ /* 0x040fe400047c1670 */
[----:B0-----:R-:W-:Y:S01]  /*a150*/  F2FP.SATFINITE.E4M3.F32.PACK_AB_MERGE_C R5, RZ, R60, RZ ;  /* 0x0000003cff05723e */ /* 0x001fe200048070ff */
[----:B------:R-:W-:Y:S01]  /*a160*/  @!P4 STG.E.U8 desc[UR12][R10.64+0x49], R61 ;  /* 0x0000493d0a00c986 */ /* 0x000fe2000c10110c */
[C---:B------:R-:W-:Y:S02]  /*a170*/  ISETP.LT.OR P4, PT, R3.reuse, 0x52, !P0 ;  /* 0x000000520300780c */ /* 0x040fe40004781670 */
[----:B-1----:R-:W-:Y:S01]  /*a180*/  F2FP.SATFINITE.E4M3.F32.PACK_AB_MERGE_C R7, RZ, R62, RZ ;  /* 0x0000003eff07723e */ /* 0x002fe200048070ff */
[----:B------:R0:W-:Y:S01]  /*a190*/  @!P3 STG.E.U8 desc[UR12][R10.64+0x48], R5 ;  /* 0x000048050a00b986 */ /* 0x0001e2000c10110c */
[----:B------:R-:W-:-:S03]  /*a1a0*/  ISETP.LT.OR P3, PT, R3, 0x52, !P1 ;  /* 0x000000520300780c */ /* 0x000fc60004f61670 */
[----:B------:R1:W-:Y:S01]  /*a1b0*/  @!P5 STG.E.U8 desc[UR12][R8.64+0x48], R7 ;  /* 0x000048070800d986 */ /* 0x0003e2000c10110c */
[----:B------:R-:W-:-:S03]  /*a1c0*/  ISETP.LT.OR P5, PT, R3, 0x59, !P1 ;  /* 0x000000590300780c */ /* 0x000fc60004fa1670 */
[----:B------:R-:W-:Y:S01]  /*a1d0*/  @!P6 STG.E.U8 desc[UR12][R8.64+0x49], R63 ;  /* 0x0000493f0800e986 */ /* 0x000fe2000c10110c */
[----:B------:R-:W-:-:S03]  /*a1e0*/  ISETP.LT.OR P6, PT, R3, 0x5a, !P1 ;  /* 0x0000005a0300780c */ /* 0x000fc60004fc1670 */
[----:B------:R2:W-:Y:S01]  /*a1f0*/  @!P2 STG.E.U8 desc[UR12][R10.64+0x50], R13 ;  /* 0x0000500d0a00a986 */ /* 0x0005e2000c10110c */
[C---:B------:R-:W-:Y:S02]  /*a200*/  ISETP.LT.OR P2, PT, R3.reuse, 0x51, !P0 ;  /* 0x000000510300780c */ /* 0x040fe40004741670 */
[----:B0-----:R-:W-:Y:S01]  /*a210*/  F2FP.SATFINITE.E4M3.F32.PACK_AB_MERGE_C R5, RZ, R66, RZ ;  /* 0x00000042ff05723e */ /* 0x001fe200048070ff */
[----:B------:R-:W-:Y:S01]  /*a220*/  @!P3 STG.E.U8 desc[UR12][R10.64+0x51], R65 ;  /* 0x000051410a00b986 */ /* 0x000fe2000c10110c */
[----:B-1----:R-:W-:Y:S02]  /*a230*/  F2FP.SATFINITE.E4M3.F32.PACK_AB_MERGE_C R7, RZ, R68, RZ ;  /* 0x00000044ff07723e */ /* 0x002fe400048070ff */
        /* <DEDUP_REMOVED lines=21> */
[----:B------:R-:W-:Y:S02]  /*a390*/  ISETP.LT.OR P6, PT, R3, 0x62, !P0 ;  /* 0x000000620300780c */ /* 0x000fe400047c1670 */
[----:B0-----:R-:W-:Y:S02]  /*a3a0*/  F2FP.SATFINITE.E4M3.F32.PACK_AB_MERGE_C R5, RZ, R76, RZ ;  /* 0x0000004cff05723e */ /* 0x001fe400048070ff */
[----:B-1----:R-:W-:Y:S02]  /*a3b0*/  F2FP.SATFINITE.E4M3.F32.PACK_AB_MERGE_C R7, RZ, R78, RZ ;  /* 0x0000004eff07723e */ /* 0x002fe400048070ff */
[----:B--2---:R-:W-:-:S07]  /*a3c0*/  F2FP.SATFINITE.E4M3.F32.PACK_AB_MERGE_C R13, RZ, R80, RZ ;  /* 0x00000050ff0d723e */ /* 0x004fce00048070ff */
[----:B------:R-:W-:Y:S01]  /*a3d0*/  @!P6 STG.E.U8 desc[UR12][R8.64+0x61], R75 ;  /* 0x0000614b0800e986 */ /* 0x000fe2000c10110c */
[----:B------:R-:W-:-:S03]  /*a3e0*/  ISETP.LT.OR P6, PT, R3, 0x71, !P1 ;  /* 0x000000710300780c */ /* 0x000fc60004fc1670 */
[----:B------:R0:W-:Y:S01]  /*a3f0*/  @!P2 STG.E.U8 desc[UR12][R10.64+0x68], R5 ;  /* 0x000068050a00a986 */ /* 0x0001e2000c10110c */
[----:B------:R-:W-:-:S03]  /*a400*/  ISETP.LT.OR P2, PT, R3, 0x72, !P1 ;  /* 0x000000720300780c */ /* 0x000fc60004f41670 */
[----:B------:R-:W-:Y:S01]  /*a410*/  @!P5 STG.E.U8 desc[UR12][R10.64+0x69], R77 ;  /* 0x0000694d0a00d986 */ /* 0x000fe2000c10110c */
[----:B------:R-:W-:-:S03]  /*a420*/  ISETP.LT.OR P5, PT, R3, 0x71, !P0 ;  /* 0x000000710300780c */ /* 0x000fc600047a1670 */
[----:B------:R1:W-:Y:S01]  /*a430*/  @!P3 STG.E.U8 desc[UR12][R8.64+0x68], R7 ;  /* 0x000068070800b986 */ /* 0x0003e2000c10110c */
[C---:B------:R-:W-:Y:S02]  /*a440*/  ISETP.LT.OR P3, PT, R3.reuse, 0x79, !P1 ;  /* 0x000000790300780c */ /* 0x040fe40004f61670 */
[C---:B------:R-:W-:Y:S01]  /*a450*/  ISETP.LT.OR P1, PT, R3.reuse, 0x7a, !P1 ;  /* 0x0000007a0300780c */ /* 0x040fe20004f21670 */
[----:B------:R-:W-:Y:S01]  /*a460*/  @!P4 STG.E.U8 desc[UR12][R8.64+0x69], R79 ;  /* 0x0000694f0800c986 */ /* 0x000fe2000c10110c */
[C---:B------:R-:W-:Y:S02]  /*a470*/  ISETP.LT.OR P4, PT, R3.reuse, 0x72, !P0 ;  /* 0x000000720300780c */ /* 0x040fe40004781670 */
[----:B0-----:R-:W-:Y:S01]  /*a480*/  F2FP.SATFINITE.E4M3.F32.PACK_AB_MERGE_C R5, RZ, R84, RZ ;  /* 0x00000054ff05723e */ /* 0x001fe200048070ff */
[----:B------:R0:W-:Y:S01]  /*a490*/  @!P6 STG.E.U8 desc[UR12][R10.64+0x70], R13 ;  /* 0x0000700d0a00e986 */ /* 0x0001e2000c10110c */
[C---:B------:R-:W-:Y:S02]  /*a4a0*/  ISETP.LT.OR P6, PT, R3.reuse, 0x79, !P0 ;  /* 0x000000790300780c */ /* 0x040fe400047c1670 */
[----:B------:R-:W-:Y:S01]  /*a4b0*/  ISETP.LT.OR P0, PT, R3, 0x7a, !P0 ;  /* 0x0000007a0300780c */ /* 0x000fe20004701670 */
[----:B------:R2:W-:Y:S01]  /*a4c0*/  @!P2 STG.E.U8 desc[UR12][R10.64+0x71], R81 ;  /* 0x000071510a00a986 */ /* 0x0005e2000c10110c */
[----:B------:R-:W-:-:S02]  /*a4d0*/  F2FP.SATFINITE.E4M3.F32.PACK_AB_MERGE_C R3, RZ, R82, RZ ;  /* 0x00000052ff03723e */ /* 0x000fc400048070ff */
[----:B-1----:R-:W-:-:S03]  /*a4e0*/  F2FP.SATFINITE.E4M3.F32.PACK_AB_MERGE_C R7, RZ, R86, RZ ;  /* 0x00000056ff07723e */ /* 0x002fc600048070ff */
[----:B------:R2:W-:Y:S01]  /*a4f0*/  @!P5 STG.E.U8 desc[UR12][R8.64+0x70], R3 ;  /* 0x000070030800d986 */ /* 0x0005e2000c10110c */
[----:B0-----:R-:W-:-:S03]  /*a500*/  F2FP.SATFINITE.E4M3.F32.PACK_AB_MERGE_C R13, RZ, R0, RZ ;  /* 0x00000000ff0d723e */ /* 0x001fc600048070ff */
[----:B------:R2:W-:Y:S04]  /*a510*/  @!P4 STG.E.U8 desc[UR12][R8.64+0x71], R83 ;  /* 0x000071530800c986 */ /* 0x0005e8000c10110c */
[----:B------:R2:W-:Y:S04]  /*a520*/  @!P3 STG.E.U8 desc[UR12][R10.64+0x78], R5 ;  /* 0x000078050a00b986 */ /* 0x0005e8000c10110c */
[----:B------:R2:W-:Y:S04]  /*a530*/  @!P1 STG.E.U8 desc[UR12][R10.64+0x79], R85 ;  /* 0x000079550a009986 */ /* 0x0005e8000c10110c */
[----:B------:R2:W-:Y:S01]  /*a540*/  @!P6 STG.E.U8 desc[UR12][R8.64+0x78], R7 ;  /* 0x000078070800e986 */ /* 0x0005e2000c10110c */
[----:B------:R-:W-:Y:S05]  /*a550*/  @P0 EXIT ;  /* 0x000000000000094d */ /* 0x000fea0003800000 */
[----:B------:R-:W-:Y:S01]  /*a560*/  STG.E.U8 desc[UR12][R8.64+0x79], R13 ;  /* 0x0000790d08007986 */ /* 0x000fe2000c10110c */
[----:B------:R-:W-:Y:S05]  /*a570*/  EXIT ;  /* 0x000000000000794d */ /* 0x000fea0003800000 */
.L_x_14:
[----:B------:R-:W-:-:S13]  /*a580*/  ISETP.NE.AND P0, PT, R7, RZ, PT ;  /* 0x000000ff0700720c */ /* 0x000fda0003f05270 */
[----:B------:R-:W-:Y:S05]  /*a590*/  @P0 EXIT ;  /* 0x000000000000094d */ /* 0x000fea0003800000 */
[----:B------:R-:W-:Y:S01]  /*a5a0*/  ELECT P0, URZ, PT ;  /* 0x00000000003f782f */ /* 0x000fe20003800000 */
[----:B------:R-:W-:-:S12]  /*a5b0*/  BSSY B0, `(.L_x_285) ;  /* 0x0000072000007945 */ /* 0x000fd80003800000 */
[----:B------:R-:W-:Y:S05]  /*a5c0*/  @!P0 BRA `(.L_x_286) ;  /* 0x0000000400c08947 */ /* 0x000fea0003800000 */
[----:B------:R-:W-:-:S13]  /*a5d0*/  ISETP.GE.AND P0, PT, R5, 0x1, PT ;  /* 0x000000010500780c */ /* 0x000fda0003f06270 */
[----:B------:R-:W-:Y:S05]  /*a5e0*/  @!P0 BRA `(.L_x_286) ;  /* 0x0000000400b88947 */ /* 0x000fea0003800000 */
[----:B------:R-:W0:Y:S01]  /*a5f0*/  S2R R15, SR_CgaCtaId ;  /* 0x00000000000f7919 */ /* 0x000e220000008800 */
[----:B------:R-:W-:Y:S01]  /*a600*/  IMAD.SHL.U32 R20, R12, 0x80, RZ ;  /* 0x000000800c147824 */ /* 0x000fe200078e00ff */
[----:B------:R-:W-:Y:S01]  /*a610*/  ULDC UR4, c[0x0][0x384] ;  /* 0x0000e10000047ab9 */ /* 0x000fe20000000800 */
[----:B------:R-:W-:Y:S01]  /*a620*/  LOP3.LUT P0, RZ, R11, 0x1f, RZ, 0xc0, !PT ;  /* 0x0000001f0bff7812 */ /* 0x000fe2000780c0ff */
[----:B------:R-:W-:Y:S01]  /*a630*/  ULDC UR5, c[0x0][0x388] ;  /* 0x0000e20000057ab9 */ /* 0x000fe20000000800 */
[----:B------:R-:W-:Y:S01]  /*a640*/  IMAD.HI.U32 R3, R20, UR4, RZ ;  /* 0x0000000414037c27 */ /* 0x000fe2000f8e00ff */
[C---:B------:R-:W-:Y:S02]  /*a650*/  ISETP.NE.AND P1, PT, R14.reuse, RZ, PT ;  /* 0x000000ff0e00720c */ /* 0x040fe40003f25270 */
[----:B------:R-:W-:Y:S02]  /*a660*/  CS2R R10, SRZ ;  /* 0x00000000000a7805 */ /* 0x000fe4000001ff00 */
[----:B------:R-:W-:Y:S01]  /*a670*/  ISETP.NE.OR P0, PT, R14, RZ, !P0 ;  /* 0x000000ff0e00720c */ /* 0x000fe20004705670 */
[----:B------:R-:W-:Y:S01]  /*a680*/  IMAD.MOV.U32 R6, RZ, RZ, 0x1 ;  /* 0x00000001ff067424 */ /* 0x000fe200078e00ff */
[----:B------:R-:W-:Y:S01]  /*a690*/  LOP3.LUT R21, R4, 0x2, RZ, 0xfc, !PT ;  /* 0x0000000204157812 */ /* 0x000fe200078efcff */
[----:B------:R-:W-:Y:S01]  /*a6a0*/  IMAD.MOV.U32 R7, RZ, RZ, RZ ;  /* 0x000000ffff077224 */ /* 0x000fe200078e00ff */
[----:B------:R-:W-:Y:S01]  /*a6b0*/  SHF.R.U32.HI R3, RZ, UR5, R3 ;  /* 0x00000005ff037c19 */ /* 0x000fe20008011603 */
[----:B------:R-:W-:-:S02]  /*a6c0*/  IMAD.MOV.U32 R12, RZ, RZ, RZ ;  /* 0x000000ffff0c7224 */ /* 0x000fc400078e00ff */
[----:B0----5:R-:W-:-:S05]  /*a6d0*/  IMAD.SHL.U32 R0, R15, 0x40, RZ ;  /* 0x000000400f007824 */ /* 0x021fca00078e00ff */
[----:B---3--:R-:W-:Y:S01]  /*a6e0*/  LOP3.LUT R2, R0, 0x40, RZ, 0xc0, !PT ;  /* 0x0000004000027812 */ /* 0x008fe200078ec0ff */
[----:B------:R-:W-:-:S04]  /*a6f0*/  IMAD R0, R16, R17, RZ ;  /* 0x0000001110007224 */ /* 0x000fc800078e02ff */
[----:B------:R-:W-:Y:S02]  /*a700*/  IMAD R8, R9, R0, 0x1 ;  /* 0x0000000109087424 */ /* 0x000fe400078e0200 */
[----:B------:R-:W-:Y:S02]  /*a710*/  IMAD R2, R13, 0x80, R2 ;  /* 0x000000800d027824 */ /* 0x000fe400078e0202 */
[----:B------:R-:W-:-:S07]  /*a720*/  IMAD.SHL.U32 R0, R15, 0x1000, RZ ;  /* 0x000010000f007824 */ /* 0x000fce00078e00ff */
.L_x_290:
[----:B------:R-:W0:Y:S01]  /*a730*/  S2R R14, SR_CgaCtaId ;  /* 0x00000000000e7919 */ /* 0x000e220000008800 */
[----:B------:R-:W-:-:S04]  /*a740*/  MOV R13, 0x400 ;  /* 0x00000400000d7802 */ /* 0x000fc80000000f00 */
[----:B0-----:R-:W-:Y:S02]  /*a750*/  LEA R22, R14, R13, 0x18 ;  /* 0x0000000d0e167211 */ /* 0x001fe400078ec0ff */
[----:B------:R-:W-:-:S03]  /*a760*/  SHF.L.U32 R13, R6, 0x1f, RZ ;  /* 0x0000001f060d7819 */ /* 0x000fc600000006ff */
[----:B------:R-:W-:-:S07]  /*a770*/  IMAD R14, R7, 0x8, R22 ;  /* 0x00000008070e7824 */ /* 0x000fce00078e0216 */
.L_x_287:
[----:B0-----:R0:W1:Y:S02]  /*a780*/  SYNCS.PHASECHK.TRANS64.TRYWAIT P2, [R14+URZ+0x38070], R13 ;  /* 0x0380700d0e0075a7 */ /* 0x001064000804017f */
[----:B-1----:R-:W-:Y:S05]  /*a790*/  @!P2 NANOSLEEP.SYNCS 0x989680 ;  /* 0x009896800000a95d */ /* 0x002fea0003900000 */
[----:B------:R-:W1:Y:S02]  /*a7a0*/  @!P2 SYNCS.PHASECHK.TRANS64 P2, [R14+URZ+0x38070], R13 ;  /* 0x0380700d0e00a5a7 */ /* 0x000e64000804007f */
[----:B-1----:R-:W-:Y:S05]  /*a7b0*/  @!P2 BRA `(.L_x_287) ;  /* 0xfffffffc00f0a947 */ /* 0x002fea000383ffff */
[----:B0-----:R-:W0:Y:S02]  /*a7c0*/  @!P1 LDC R13, c[0x0][0x500] ;  /* 0x00014000ff0d9b82 */ /* 0x001e240000000800 */
[----:B0-----:R0:W-:Y:S02]  /*a7d0*/  @!P1 SYNCS.ARRIVE.TRANS64 RZ, [R14+URZ+0x38000], R13 ;  /* 0x0380000d0eff99a7 */ /* 0x0011e4000800003f */
[----:B0-----:R-:W-:-:S04]  /*a7e0*/  PRMT R13, R21, 0x9910, RZ ;  /* 0x00009910150d7816 */ /* 0x001fc800000000ff */
[----:B------:R-:W-:-:S13]  /*a7f0*/  ISETP.NE.AND P2, PT, R13, 0x2, PT ;  /* 0x000000020d00780c */ /* 0x000fda0003f45270 */
[----:B------:R-:W-:Y:S05]  /*a800*/  @P2 BRA `(.L_x_288) ;  /* 0x0000000000042947 */ /* 0x000fea0003800000 */
[----:B------:R-:W-:Y:S01]  /*a810*/  BPT.TRAP 0x1 ;  /* 0x000000040000795c */ /* 0x000fe20000300000 */
.L_x_288:
[----:B------:R-:W-:Y:S05]  /*a820*/  @P0 BRA `(.L_x_289) ;  /* 0x0000000000040947 */ /* 0x000fea0003800000 */
[----:B------:R-:W-:Y:S01]  /*a830*/  BPT.TRAP 0x1 ;  /* 0x000000040000795c */ /* 0x000fe20000300000 */
.L_x_289:
[----:B------:R-:W0:Y:S01]  /*a840*/  LDC R15, c[0x0][0x380] ;  /* 0x0000e000ff0f7b82 */ /* 0x000e220000000800 */
[----:B------:R-:W-:Y:S01]  /*a850*/  R2UR UR4, R3 ;  /* 0x00000000030472ca */ /* 0x000fe200000e0000 */
[----:B------:R-:W-:Y:S01]  /*a860*/  ULDC UR20, c[0x0][0x38c] ;  /* 0x0000e30000147ab9 */ /* 0x000fe20000000800 */
[----:B------:R-:W-:Y:S01]  /*a870*/  R2UR UR5, R20 ;  /* 0x00000000140572ca */ /* 0x000fe200000e0000 */
[----:B------:R-:W-:Y:S01]  /*a880*/  UISETP.NE.AND UP0, UPT, UR20, 0x1, UPT ;  /* 0x000000011400788c */ /* 0x000fe2000bf05270 */
[----:B------:R-:W-:Y:S01]  /*a890*/  R2UR UR17, R14 ;  /* 0x000000000e1172ca */ /* 0x000fe200000e0000 */
[----:B------:R-:W-:Y:S01]  /*a8a0*/  IMAD.SHL.U32 R13, R7, 0x2000, RZ ;  /* 0x00002000070d7824 */ /* 0x000fe200078e00ff */
[C---:B------:R-:W-:Y:S01]  /*a8b0*/  R2UR UR18, R12.reuse ;  /* 0x000000000c1272ca */ /* 0x040fe200000e0000 */
[----:B------:R-:W1:Y:S01]  /*a8c0*/  LDC.64 R16, c[0x0][0x3b8] ;  /* 0x0000ee00ff107b82 */ /* 0x000e620000000a00 */
[----:B------:R-:W-:Y:S01]  /*a8d0*/  VIADD R12, R12, 0x1 ;  /* 0x000000010c0c7836 */ /* 0x000fe20000000000 */
[C---:B------:R-:W-:Y:S01]  /*a8e0*/  R2UR UR9, R22.reuse ;  /* 0x00000000160972ca */ /* 0x040fe200000e0000 */
[----:B------:R-:W-:Y:S01]  /*a8f0*/  IMAD.IADD R22, R22, 0x1, R13 ;  /* 0x0000000116167824 */ /* 0x000fe200078e020d */
[----:B------:R-:W-:Y:S01]  /*a900*/  ULDC.64 UR24, c[0x0][0x198] ;  /* 0x0000660000187ab9 */ /* 0x000fe20000000a00 */
[----:B------:R-:W-:Y:S01]  /*a910*/  VIADD R8, R8, 0xffffffff ;  /* 0xffffffff08087836 */ /* 0x000fe20000000000 */
[----:B------:R-:W-:Y:S01]  /*a920*/  R2UR UR12, R11 ;  /* 0x000000000b0c72ca */ /* 0x000fe200000e0000 */
[----:B------:R-:W-:Y:S01]  /*a930*/  @UP0 ULDC.64 UR10, c[0x0][0x390] ;  /* 0x0000e400000a0ab9 */ /* 0x000fe20000000a00 */
[----:B------:R-:W1:Y:S01]  /*a940*/  LDC.64 R18, c[0x0][0x3d8] ;  /* 0x0000f600ff127b82 */ /* 0x000e620000000a00 */
[----:B------:R-:W-:Y:S01]  /*a950*/  R2UR UR16, R22 ;  /* 0x00000000161072ca */ /* 0x000fe200000e0000 */
[----:B------:R-:W-:Y:S01]  /*a960*/  ULDC.64 UR14, c[0x0][0x3b0] ;  /* 0x0000ec00000e7ab9 */ /* 0x000fe20000000a00 */
[----:B------:R-:W-:Y:S01]  /*a970*/  R2UR UR13, R10 ;  /* 0x000000000a0d72ca */ /* 0x000fe200000e0000 */
[----:B------:R-:W-:Y:S01]  /*a980*/  ULDC.64 UR22, c[0x0][0x3d0] ;  /* 0x0000f40000167ab9 */ /* 0x000fe20000000a00 */
[----:B------:R-:W-:Y:S01]  /*a990*/  ISETP.GT.AND P5, PT, R8, 0x1, PT ;  /* 0x000000010800780c */ /* 0x000fe20003fa4270 */
[----:B------:R-:W-:Y:S01]  /*a9a0*/  VIADD R7, R7, 0x1 ;  /* 0x0000000107077836 */ /* 0x000fe20000000000 */
[----:B------:R-:W-:Y:S01]  /*a9b0*/  USHF.L.U32 UR18, UR18, 0x6, URZ ;  /* 0x0000000612127899 */ /* 0x000fe2000800063f */
[----:B0-----:R-:W-:Y:S01]  /*a9c0*/  ISETP.NE.AND P2, PT, R15, 0x1, PT ;  /* 0x000000010f00780c */ /* 0x001fe20003f45270 */
[----:B------:R-:W-:-:S02]  /*a9d0*/  UIADD3 UR17, UR17, 0x38000, URZ ;  /* 0x0003800011117890 */ /* 0x000fc4000fffe03f */
[C---:B------:R-:W-:Y:S01]  /*a9e0*/  ISETP.NE.AND P4, PT, R7.reuse, 0xe, PT ;  /* 0x0000000e0700780c */ /* 0x040fe20003f85270 */
[----:B------:R-:W-:Y:S01]  /*a9f0*/  UMOV UR26, 0x30000 ;  /* 0x00030000001a7882 */ /* 0x000fe20000000000 */
[----:B------:R-:W-:Y:S01]  /*aa00*/  UMOV UR28, 0x0 ;  /* 0x00000000001c7882 */ /* 0x000fe20000000000 */
[----:B------:R-:W-:Y:S01]  /*aa10*/  UMOV UR29, 0x10000000 ;  /* 0x10000000001d7882 */ /* 0x000fe20000000000 */
[----:B------:R-:W-:-:S06]  /*aa20*/  SEL R7, R7, RZ, P4 ;  /* 0x000000ff07077207 */ /* 0x000fcc0002000000 */
[----:B------:R-:W-:Y:S02]  /*aa30*/  @P2 IMAD.U32 R23, RZ, RZ, UR4 ;  /* 0x00000004ff172e24 */ /* 0x000fe4000f8e00ff */
[----:B-1----:R-:W-:-:S03]  /*aa40*/  IMAD R14, R10, R17, R19 ;  /* 0x000000110a0e7224 */ /* 0x002fc600078e0213 */
[----:B------:R-:W-:Y:S01]  /*aa50*/  @P2 R2UR UR5, R23 ;  /* 0x00000000170522ca */ /* 0x000fe200000e0000 */
[----:B------:R-:W0:Y:S01]  /*aa60*/  LDC R17, c[0x0][0x3c8] ;  /* 0x0000f200ff117b82 */ /* 0x000e220000000800 */
[----:B------:R-:W-:Y:S01]  /*aa70*/  LOP3.LUT R23, R13, 0x1000, R0, 0xf8, !PT ;  /* 0x000010000d177812 */ /* 0x000fe200078ef800 */
[----:B------:R-:W-:Y:S01]  /*aa80*/  IMAD R13, R11, R16, R18 ;  /* 0x000000100b0d7224 */ /* 0x000fe200078e0212 */
[C---:B------:R-:W-:Y:S02]  /*aa90*/  ISETP.NE.AND P2, PT, R12.reuse, R9, PT ;  /* 0x000000090c00720c */ /* 0x040fe40003f45270 */
[----:B------:R-:W-:Y:S02]  /*aaa0*/  R2UR UR8, R23 ;  /* 0x00000000170872ca */ /* 0x000fe400000e0000 */
[----:B------:R-:W-:Y:S01]  /*aab0*/  PRMT R13, R13, 0x40, R14 ;  /* 0x000000400d0d7816 */ /* 0x000fe2000000000e */
[----:B------:R-:W-:Y:S01]  /*aac0*/  VIADD R14, R11, 0x1 ;  /* 0x000000010b0e7836 */ /* 0x000fe20000000000 */
[----:B------:R-:W-:-:S03]  /*aad0*/  SEL R12, R12, RZ, P2 ;  /* 0x000000ff0c0c7207 */ /* 0x000fc60001000000 */
[----:B------:R-:W-:Y:S02]  /*aae0*/  UIADD3 UR4, -UR5, URZ, URZ ;  /* 0x0000003f05047290 */ /* 0x000fe4000fffe13f */
[----:B------:R-:W-:Y:S02]  /*aaf0*/  UIMAD.WIDE.U32 UR6, UR5, UR10, URZ ;  /* 0x0000000a050672a5 */ /* 0x000fe4000f8e003f */
[----:B------:R-:W-:Y:S01]  /*ab00*/  UMOV UR21, UR5 ;  /* 0x0000000500157c82 */ /* 0x000fe20008000000 */
[----:B------:R-:W-:Y:S01]  /*ab10*/  @P2 IMAD.MOV R14, RZ, RZ, R11 ;  /* 0x000000ffff0e2224 */ /* 0x000fe200078e020b */
[----:B------:R-:W-:Y:S01]  /*ab20*/  @UP0 USHF.R.U32.HI UR21, URZ, UR11, UR7 ;  /* 0x0000000b3f150299 */ /* 0x000fe20008011607 */
[----:B------:R-:W-:Y:S01]  /*ab30*/  IMAD R15, R15, UR4, R20 ;  /* 0x000000040f0f7c24 */ /* 0x000fe2000f8e0214 */
[----:B------:R-:W-:Y:S01]  /*ab40*/  UIADD3 UR4, UP1, UR24, 0xf0, URZ ;  /* 0x000000f018047890 */ /* 0x000fe2000ff3e03f */
[----:B------:R-:W-:Y:S01]  /*ab50*/  R2UR UR7, R13 ;  /* 0x000000000d0772ca */ /* 0x000fe200000e0000 */
[----:B------:R-:W-:Y:S01]  /*ab60*/  UIADD3 UR6, -UR21, URZ, URZ ;  /* 0x0000003f15067290 */ /* 0x000fe2000fffe13f */
[----:B------:R-:W-:Y:S01]  /*ab70*/  R2UR UR11, R2 ;  /* 0x00000000020b72ca */ /* 0x000fe200000e0000 */
[----:B------:R-:W-:Y:S01]  /*ab80*/  UIADD3 UR24, UP2, UR24, 0x1f0, URZ ;  /* 0x000001f018187890 */ /* 0x000fe2000ff5e03f */
[----:B------:R-:W-:Y:S01]  /*ab90*/  R2UR UR19, R15 ;  /* 0x000000000f1372ca */ /* 0x000fe200000e0000 */
[----:B------:R-:W-:Y:S01]  /*aba0*/  UIMAD UR20, UR20, UR6, UR5 ;  /* 0x00000006141472a4 */ /* 0x000fe2000f8e0205 */
[----:B0-----:R-:W-:Y:S01]  /*abb0*/  ISETP.NE.AND P3, PT, R14, R17, PT ;  /* 0x000000110e00720c */ /* 0x001fe20003f65270 */
[----:B------:R-:W-:Y:S01]  /*abc0*/  UIADD3.X UR5, URZ, UR25, URZ, UP1, !UPT ;  /* 0x000000193f057290 */ /* 0x000fe20008ffe43f */
[----:B------:R-:W-:Y:S01]  /*abd0*/  SEL R11, RZ, 0x1, P4 ;  /* 0x00000001ff0b7807 */ /* 0x000fe20002000000 */
[----:B------:R-:W-:Y:S01]  /*abe0*/  UIMAD UR20, UR20, UR15, UR23 ;  /* 0x0000000f141472a4 */ /* 0x000fe2000f8e0217 */
[----:B------:R-:W-:Y:S01]  /*abf0*/  VIADD R13, R10, 0x1 ;  /* 0x000000010a0d7836 */ /* 0x000fe20000000000 */
[----:B------:R-:W-:Y:S01]  /*ac00*/  UIADD3 UR8, UR9, 0x1c000, UR8 ;  /* 0x0001c00009087890 */ /* 0x000fe2000fffe008 */
[----:B------:R-:W-:Y:S01]  /*ac10*/  LOP3.LUT R6, R6, R11, RZ, 0x3c, !PT ;  /* 0x0000000b06067212 */ /* 0x000fe200078e3cff */
[----:B------:R-:W-:Y:S01]  /*ac20*/  UPRMT UR6, UR7, 0x5410, URZ ;  /* 0x0000541007067896 */ /* 0x000fe2000800003f */
[----:B------:R-:W-:Y:S01]  /*ac30*/  SEL R11, R14, RZ, P3 ;  /* 0x000000ff0e0b7207 */ /* 0x000fe20001800000 */
[----:B------:R-:W-:-:S02]  /*ac40*/  UIADD3.X UR25, URZ, UR25, URZ, UP2, !UPT ;  /* 0x000000193f197290 */ /* 0x000fc400097fe43f */
[----:B------:R-:W-:Y:S01]  /*ac50*/  UIMAD UR19, UR19, UR14, UR22 ;  /* 0x0000000e131372a4 */ /* 0x000fe2000f8e0216 */
[----:B------:R-:W-:Y:S01]  /*ac60*/  UMOV UR9, UR17 ;  /* 0x0000001100097c82 */ /* 0x000fe20008000000 */
[----:B------:R-:W-:Y:S01]  /*ac70*/  UMOV UR10, UR18 ;  /* 0x00000012000a7c82 */ /* 0x000fe20008000000 */
[----:B------:R-:W-:-:S04]  /*ac80*/  @P3 IMAD.MOV R13, RZ, RZ, R10 ;  /* 0x000000ffff0d3224 */ /* 0x000fc800078e020a */
[----:B------:R-:W-:Y:S02]  /*ac90*/  IMAD.MOV.U32 R10, RZ, RZ, R13 ;  /* 0x000000ffff0a7224 */ /* 0x000fe400078e000d */
[----:B------:R0:W-:Y:S01]  /*aca0*/  UTMALDG.4D.IM2COL [UR16], [UR4], UR6 ;  /* 0x00000010040073b4 */ /* 0x0001e20008058006 */
[----:B------:R0:W-:Y:S02]  /*acb0*/  UTMALDG.4D.MULTICAST [UR8], [UR24], UR26, desc[UR28] ;  /* 0x00001c08180073b4 */ /* 0x0001e4000801981a */
[----:B0-----:R-:W-:Y:S05]  /*acc0*/  @P5 BRA `(.L_x_290) ;  /* 0xfffffff800985947 */ /* 0x001fea000383ffff */
.L_x_286:
[----:B------:R-:W-:Y:S05]  /*acd0*/  BSYNC B0 ;  /* 0x0000000000007941 */ /* 0x000fea0003800000 */
.L_x_285:
[----:B------:R-:W-:Y:S01]  /*ace0*/  ISETP.GE.U32.AND P0, PT, R5, 0xe, PT ;  /* 0x0000000e0500780c */ /* 0x000fe20003f06070 */
[----:B-----5:R-:W-:-:S12]  /*acf0*/  IMAD.MOV.U32 R0, RZ, RZ, 0x1 ;  /* 0x00000001ff007424 */ /* 0x020fd800078e00ff */
[----:B------:R-:W-:Y:S05]  /*ad00*/  @!P0 BRA `(.L_x_291) ;  /* 0x00000000001c8947 */ /* 0x000fea0003800000 */
[----:B---3--:R-:W-:-:S05]  /*ad10*/  SHF.R.U32.HI R2, RZ, 0x1, R5 ;  /* 0x00000001ff027819 */ /* 0x008fca0000011605 */
[----:B------:R-:W-:-:S05]  /*ad20*/  IMAD.WIDE.U32 R2, R2, -0x6db6db6d, RZ ;  /* 0x9249249302027825 */ /* 0x000fca00078e00ff */
[----:B------:R-:W-:-:S04]  /*ad30*/  SHF.R.U32.HI R0, RZ, 0x2, R3 ;  /* 0x00000002ff007819 */ /* 0x000fc80000011603 */
[----:B------:R-:W-:-:S04]  /*ad40*/  LOP3.LUT R0, R0, 0x1, RZ, 0xc0, !PT ;  /* 0x0000000100007812 */ /* 0x000fc800078ec0ff */
[----:B------:R-:W-:-:S04]  /*ad50*/  ISETP.NE.U32.AND P0, PT, R0, 0x1, PT ;  /* 0x000000010000780c */ /* 0x000fc80003f05070 */
[----:B------:R-:W-:-:S04]  /*ad60*/  ISETP.NE.U32.AND.EX P0, PT, RZ, RZ, PT, P0 ;  /* 0x000000ffff00720c */ /* 0x000fc80003f05100 */
[----:B------:R-:W-:-:S09]  /*ad70*/  SEL R0, RZ, 0x1, !P0 ;  /* 0x00000001ff007807 */ /* 0x000fd20004000000 */
.L_x_291:
[----:B------:R-:W-:Y:S05]  /*ad80*/  WARPSYNC.ALL ;  /* 0x0000000000007948 */ /* 0x000fea0003800000 */
[----:B------:R-:W-:-:S13]  /*ad90*/  ELECT P0, URZ, PT ;  /* 0x00000000003f782f */ /* 0x000fda0003800000 */
[----:B------:R-:W-:Y:S05]  /*ada0*/  @!P0 EXIT ;  /* 0x000000000000894d */ /* 0x000fea0003800000 */
[----:B------:R-:W-:-:S04]  /*adb0*/  LOP3.LUT R4, R4, 0x2, RZ, 0xfc, !PT ;  /* 0x0000000204047812 */ /* 0x000fc800078efcff */
[----:B------:R-:W-:-:S13]  /*adc0*/  ISETP.NE.AND P0, PT, R4, 0x3, PT ;  /* 0x000000030400780c */ /* 0x000fda0003f05270 */
[----:B------:R-:W-:Y:S05]  /*add0*/  @!P0 BRA `(.L_x_292) ;  /* 0x0000000000048947 */ /* 0x000fea0003800000 */
[----:B------:R-:W-:Y:S01]  /*ade0*/  BPT.TRAP 0x1 ;  /* 0x000000040000795c */ /* 0x000fe20000300000 */
.L_x_292:
[----:B------:R-:W0:Y:S01]  /*adf0*/  S2R R7, SR_CgaCtaId ;  /* 0x0000000000077919 */ /* 0x000e220000008800 */
[----:B---3--:R-:W-:Y:S02]  /*ae00*/  SHF.R.U32.HI R2, RZ, 0x1, R5 ;  /* 0x00000001ff027819 */ /* 0x008fe40000011605 */
[----:B------:R-:W-:-:S03]  /*ae10*/  MOV R4, 0x400 ;  /* 0x0000040000047802 */ /* 0x000fc60000000f00 */
[----:B------:R-:W-:-:S05]  /*ae20*/  IMAD.WIDE.U32 R2, R2, -0x6db6db6d, RZ ;  /* 0x9249249302027825 */ /* 0x000fca00078e00ff */
[----:B------:R-:W-:-:S05]  /*ae30*/  SHF.R.U32.HI R2, RZ, 0x2, R3 ;  /* 0x00000002ff027819 */ /* 0x000fca0000011603 */
[----:B------:R-:W-:Y:S01]  /*ae40*/  IMAD R5, R2, -0xe, R5 ;  /* 0xfffffff202057824 */ /* 0x000fe200078e0205 */
[----:B0-----:R-:W-:-:S05]  /*ae50*/  LEA R4, R7, R4, 0x18 ;  /* 0x0000000407047211 */ /* 0x001fca00078ec0ff */
[----:B------:R-:W-:Y:S01]  /*ae60*/  VIADD R2, R4, 0x38070 ;  /* 0x0003807004027836 */ /* 0x000fe20000000000 */
[----:B------:R-:W-:-:S03]  /*ae70*/  SHF.L.U32 R4, R0, 0x1f, RZ ;  /* 0x0000001f00047819 */ /* 0x000fc600000006ff */
[----:B------:R-:W-:-:S07]  /*ae80*/  IMAD R3, R5, 0x8, R2 ;  /* 0x0000000805037824 */ /* 0x000fce00078e0202 */
.L_x_293:
[----:B0-----:R0:W1:Y:S02]  /*ae90*/  SYNCS.PHASECHK.TRANS64.TRYWAIT P0, [R3+URZ], R4 ;  /* 0x00000004030075a7 */ /* 0x001064000800017f */
[----:B-1----:R-:W-:Y:S05]  /*aea0*/  @!P0 NANOSLEEP.SYNCS 0x989680 ;  /* 0x009896800000895d */ /* 0x002fea0003900000 */
[----:B------:R-:W1:Y:S02]  /*aeb0*/  @!P0 SYNCS.PHASECHK.TRANS64 P0, [R3+URZ], R4 ;  /* 0x00000004030085a7 */ /* 0x000e64000800007f */
[----:B-1----:R-:W-:Y:S05]  /*aec0*/  @!P0 BRA `(.L_x_293) ;  /* 0xfffffffc00f08947 */ /* 0x002fea000383ffff */
[----:B------:R-:W-:-:S05]  /*aed0*/  VIADD R5, R5, 0x1 ;  /* 0x0000000105057836 */ /* 0x000fca0000000000 */
[----:B------:R-:W-:-:S04]  /*aee0*/  ISETP.NE.AND P0, PT, R5, 0xe, PT ;  /* 0x0000000e0500780c */ /* 0x000fc80003f05270 */
[----:B0-----:R-:W-:Y:S02]  /*aef0*/  SEL R3, RZ, 0x1, P0 ;  /* 0x00000001ff037807 */ /* 0x001fe40000000000 */
[----:B------:R-:W-:Y:S02]  /*af00*/  SEL R5, R5, RZ, P0 ;  /* 0x000000ff05057207 */ /* 0x000fe40000000000 */
[----:B------:R-:W-:-:S03]  /*af10*/  LOP3.LUT R7, R0, R3, RZ, 0x3c, !PT ;  /* 0x0000000300077212 */ /* 0x000fc600078e3cff */
[----:B------:R-:W-:Y:S01]  /*af20*/  IMAD R0, R5, 0x8, R2 ;  /* 0x0000000805007824 */ /* 0x000fe200078e0202 */
[----:B------:R-:W-:-:S07]  /*af30*/  SHF.L.U32 R3, R7, 0x1f, RZ ;  /* 0x0000001f07037819 */ /* 0x000fce00000006ff */
.L_x_294:
        /* <DEDUP_REMOVED lines=11> */
.L_x_295:
        /* <DEDUP_REMOVED lines=11> */
.L_x_296:
        /* <DEDUP_REMOVED lines=11> */
.L_x_297:
        /* <DEDUP_REMOVED lines=11> */
.L_x_298:
        /* <DEDUP_REMOVED lines=11> */
.L_x_299:
        /* <DEDUP_REMOVED lines=11> */
.L_x_300:
        /* <DEDUP_REMOVED lines=11> */
.L_x_301:
        /* <DEDUP_REMOVED lines=11> */
.L_x_302:
        /* <DEDUP_REMOVED lines=11> */
.L_x_303:
        /* <DEDUP_REMOVED lines=11> */
.L_x_304:
        /* <DEDUP_REMOVED lines=11> */
.L_x_305:
        /* <DEDUP_REMOVED lines=11> */
.L_x_306:
[----:B0-----:R0:W1:Y:S02]  /*b780*/  SYNCS.PHASECHK.TRANS64.TRYWAIT P0, [R5+URZ], R0 ;  /* 0x00000000050075a7 */ /* 0x001064000800017f */
[----:B-1----:R-:W-:Y:S05]  /*b790*/  @!P0 NANOSLEEP.SYNCS 0x989680 ;  /* 0x009896800000895d */ /* 0x002fea0003900000 */
[----:B------:R-:W1:Y:S02]  /*b7a0*/  @!P0 SYNCS.PHASECHK.TRANS64 P0, [R5+URZ], R0 ;  /* 0x00000000050085a7 */ /* 0x000e64000800007f */
[----:B-1----:R-:W-:Y:S05]  /*b7b0*/  @P0 EXIT ;  /* 0x000000000000094d */ /* 0x002fea0003800000 */
[----:B------:R-:W-:Y:S05]  /*b7c0*/  BRA `(.L_x_306) ;  /* 0xfffffffc00ec7947 */ /* 0x000fea000383ffff */
.L_x_307:
[----:B------:R-:W-:-:S00]  /*b7d0*/  BRA `(.L_x_307) ;  /* 0xfffffffc00fc7947 */ /* 0x000fc0000383ffff */
[----:B------:R-:W-:-:S00]  /*b7e0*/  NOP ;  /* 0x0000000000007918 */ /* 0x000fc00000000000 */
        /* <DEDUP_REMOVED lines=9> */
.L_x_308:


//--------------------- .nv.shared._ZN7cutlass13device_kernelINS_4conv6kernel13ConvUniversalINS1_16ConvProblemShapeILNS1_8OperatorE0ELi2EEENS1_10collective14CollectiveConvINS1_46MainloopSm90TmaGmmaWarpSpecializedImplicitGemmILS5_0ELi14ELi2EN4cute5tupleIJNSA_1CILi2EEENSC_ILi1EEESE_EEENS1_36KernelImplicitTmaWarpSpecializedSm90ELi1EEENSB_IJNSC_ILi128EEESI_NSB_IJNSC_ILi64EEEEEEEEENS_12float_e4m3_tESM_NSA_8TiledMMAINSA_8MMA_AtomIJNSA_4SM904GMMA31MMA_64x128x32_F32E4M3E4M3_SS_TNILNSQ_7ScaleInE1ELSS_1EEEEEENSA_6LayoutINSB_IJSE_SE_SE_EEENSB_IJNSC_ILi0EEESX_SX_EEEEENSB_IJNSA_10UnderscoreES10_S10_EEEEENS7_6detail26Sm90ImplicitGemmTileTraitsINSA_20SM90_TMA_LOAD_IM2COLENSA_14ComposedLayoutINSA_7SwizzleILi2ELi4ELi3EEENSA_18smem_ptr_flag_bitsILi8EEENSV_INSB_IJNSB_IJNSC_ILi8EEENSC_ILi16EEEEEENSB_IJSJ_SE_EEENSB_IJSE_NSC_ILi14EEEEEEEEENSB_IJNSB_IJSJ_NSC_ILi512EEEEEENSB_IJSE_SX_EEENSB_IJSX_NSC_ILi8192EEEEEEEEEEEEEvEENS14_INSA_23SM90_TMA_LOAD_MULTICASTES1P_vEEEENS_8epilogue10collective6detail29Sm90TmaWarpSpecializedAdapterINS1V_15DefaultEpilogueISM_NSB_IJNSB_IJlllEEESE_SX_EEES20_NS1U_6thread17LinearCombinationISM_Li1EffLNS21_9ScaleType4KindE0ELNS_15FloatRoundStyleE2ESM_EENS_4gemm15EpilogueDefaultEEEEEvvEEEEvNT_6ParamsE --------------------------
	.section	.nv.shared._ZN7cutlass13device_kernelINS_4conv6kernel13ConvUniversalINS1_16ConvProblemShapeILNS1_8OperatorE0ELi2EEENS1_10collective14CollectiveConvINS1_46MainloopSm90TmaGmmaWarpSpecializedImplicitGemmILS5_0ELi14ELi2EN4cute5tupleIJNSA_1CILi2EEENSC_ILi1EEESE_EEENS1_36KernelImplicitTmaWarpSpecializedSm90ELi1EEENSB_IJNSC_ILi128EEESI_NSB_IJNSC_ILi64EEEEEEEEENS_12float_e4m3_tESM_NSA_8TiledMMAINSA_8MMA_AtomIJNSA_4SM904GMMA31MMA_64x128x32_F32E4M3E4M3_SS_TNILNSQ_7ScaleInE1ELSS_1EEEEEENSA_6LayoutINSB_IJSE_SE_SE_EEENSB_IJNSC_ILi0EEESX_SX_EEEEENSB_IJNSA_10UnderscoreES10_S10_EEEEENS7_6detail26Sm90ImplicitGemmTileTraitsINSA_20SM90_TMA_LOAD_IM2COLENSA_14ComposedLayoutINSA_7SwizzleILi2ELi4ELi3EEENSA_18smem_ptr_flag_bitsILi8EEENSV_INSB_IJNSB_IJNSC_ILi8EEENSC_ILi16EEEEEENSB_IJSJ_SE_EEENSB_IJSE_NSC_ILi14EEEEEEEEENSB_IJNSB_IJSJ_NSC_ILi512EEEEEENSB_IJSE_SX_EEENSB_IJSX_NSC_ILi8192EEEEEEEEEEEEEvEENS14_INSA_23SM90_TMA_LOAD_MULTICASTES1P_vEEEENS_8epilogue10collective6detail29Sm90TmaWarpSpecializedAdapterINS1V_15DefaultEpilogueISM_NSB_IJNSB_IJlllEEESE_SX_EEES20_NS1U_6thread17LinearCombinationISM_Li1EffLNS21_9ScaleType4KindE0ELNS_15FloatRoundStyleE2ESM_EENS_4gemm15EpilogueDefaultEEEEEvvEEEEvNT_6ParamsE,"aw",@nobits
	.sectionflags	@""
	.align	16
	.zero		1024


//--------------------- .nv.shared.reserved.0     --------------------------
	.section	.nv.shared.reserved.0,"aw",@nobits
	.weak		__nv_reservedSMEM_offset_0_alias
	.size		__nv_reservedSMEM_offset_0_alias, 0, 0
	.other		__nv_reservedSMEM_offset_0_alias,@"STO_CUDA_RESERVED_SHARED STV_DEFAULT"
__nv_reservedSMEM_offset_0_alias:
	.zero		0


//--------------------- .nv.global                --------------------------
	.section	.nv.global,"aw",@nobits
.nv.global:
	.type		_ZN39_INTERNAL_eede0f34_4_k_cu_605160b8_38994cute1_E,@object
	.size		_ZN39_INTERNAL_eede0f34_4_k_cu_605160b8_38994cute1_E,(_ZN39_INTERNAL_eede0f34_4_k_cu_605160b8_38994cuda3std3__45__cpo6cbeginE - _ZN39_INTERNAL_eede0f34_4_k_cu_605160b8_38994cute1_E)
_ZN39_INTERNAL_eede0f34_4_k_cu_605160b8_38994cute1_E:
	.zero		1
	.type		_ZN39_INTERNAL_eede0f34_4_k_cu_605160b8_38994cuda3std3__45__cpo6cbeginE,@object
	.size		_ZN39_INTERNAL_eede0f34_4_k_cu_605160b8_38994cuda3std3__45__cpo6cbeginE,(_ZN39_INTERNAL_eede0f34_4_k_cu_605160b8_38994cuda3std3__48in_placeE - _ZN39_INTERNAL_eede0f34_4_k_cu_605160b8_38994cuda3std3__45__cpo6cbeginE)
_ZN39_INTERNAL_eede0f34_4_k_cu_605160b8_38994cuda3std3__45__cpo6cbeginE:
	.zero		1
	.type		_ZN39_INTERNAL_eede0f34_4_k_cu_605160b8_38994cuda3std3__48in_placeE,@object
	.size		_ZN39_INTERNAL_eede0f34_4_k_cu_605160b8_38994cuda3std3__48in_placeE,(_ZN39_INTERNAL_eede0f34_4_k_cu_605160b8_38994cuda3std6ranges3__45__cpo9iter_moveE - _ZN39_INTERNAL_eede0f34_4_k_cu_605160b8_38994cuda3std3__48in_placeE)
_ZN39_INTERNAL_eede0f34_4_k_cu_605160b8_38994cuda3std3__48in_placeE:
	.zero		1
	.type		_ZN39_INTERNAL_eede0f34_4_k_cu_605160b8_38994cuda3std6ranges3__45__cpo9iter_moveE,@object
	.size		_ZN39_INTERNAL_eede0f34_4_k_cu_605160b8_38994cuda3std6ranges3__45__cpo9iter_moveE,(_ZN39_INTERNAL_eede0f34_4_k_cu_605160b8_38994cuda3std3__45__cpo5beginE - _ZN39_INTERNAL_eede0f34_4_k_cu_605160b8_38994cuda3std6ranges3__45__cpo9iter_moveE)
_ZN39_INTERNAL_eede0f34_4_k_cu_605160b8_38994cuda3std6ranges3__45__cpo9iter_moveE:
	.zero		1
	.type		_ZN39_INTERNAL_eede0f34_4_k_cu_605160b8_38994cuda3std3__45__cpo5beginE,@object
	.size		_ZN39_INTERNAL_eede0f34_4_k_cu_605160b8_38994cuda3std3__45__cpo5beginE,(_ZN39_INTERNAL_eede0f34_4_k_cu_605160b8_38994cuda3std3__441_GLOBAL__N__eede0f34_4_k_cu_605160b8_38996ignoreE - _ZN39_INTERNAL_eede0f34_4_k_cu_605160b8_38994cuda3std3__45__cpo5beginE)
_ZN39_INTERNAL_eede0f34_4_k_cu_605160b8_38994cuda3std3__45__cpo5beginE:
	.zero		1
	.type		_ZN39_INTERNAL_eede0f34_4_k_cu_605160b8_38994cuda3std3__441_GLOBAL__N__eede0f34_4_k_cu_605160b8_38996ignoreE,@object
	.size		_ZN39_INTERNAL_eede0f34_4_k_cu_605160b8_38994cuda3std3__441_GLOBAL__N__eede0f34_4_k_cu_605160b8_38996ignoreE,(_ZN39_INTERNAL_eede0f34_4_k_cu_605160b8_38994cute7productE - _ZN39_INTERNAL_eede0f34_4_k_cu_605160b8_38994cuda3std3__441_GLOBAL__N__eede0f34_4_k_cu_605160b8_38996ignoreE)
_ZN39_INTERNAL_eede0f34_4_k_cu_605160b8_38994cuda3std3__441_GLOBAL__N__eede0f34_4_k_cu_605160b8_38996ignoreE:
	.zero		1
	.type		_ZN39_INTERNAL_eede0f34_4_k_cu_605160b8_38994cute7productE,@object
	.size		_ZN39_INTERNAL_eede0f34_4_k_cu_605160b8_38994cute7productE,(_ZN39_INTERNAL_eede0f34_4_k_cu_605160b8_38994cuda3std3__45__cpo3endE - _ZN39_INTERNAL_eede0f34_4_k_cu_605160b8_38994cute7productE)
_ZN39_INTERNAL_eede0f34_4_k_cu_605160b8_38994cute7productE:
	.zero		1
	.type		_ZN39_INTERNAL_eede0f34_4_k_cu_605160b8_38994cuda3std3__45__cpo3endE,@object
	.size		_ZN39_INTERNAL_eede0f34_4_k_cu_605160b8_38994cuda3std3__45__cpo3endE,(_ZN39_INTERNAL_eede0f34_4_k_cu_605160b8_38994cuda3std3__419piecewise_constructE - _ZN39_INTERNAL_eede0f34_4_k_cu_605160b8_38994cuda3std3__45__cpo3endE)
_ZN39_INTERNAL_eede0f34_4_k_cu_605160b8_38994cuda3std3__45__cpo3endE:
	.zero		1
	.type		_ZN39_INTERNAL_eede0f34_4_k_cu_605160b8_38994cuda3std3__419piecewise_constructE,@object
	.size		_ZN39_INTERNAL_eede0f34_4_k_cu_605160b8_38994cuda3std3__419piecewise_constructE,(_ZN39_INTERNAL_eede0f34_4_k_cu_605160b8_38994cuda3std3__45__cpo4cendE - _ZN39_INTERNAL_eede0f34_4_k_cu_605160b8_38994cuda3std3__419piecewise_constructE)
_ZN39_INTERNAL_eede0f34_4_k_cu_605160b8_38994cuda3std3__419piecewise_constructE:
	.zero		1
	.type		_ZN39_INTERNAL_eede0f34_4_k_cu_605160b8_38994cuda3std3__45__cpo4cendE,@object
	.size		_ZN39_INTERNAL_eede0f34_4_k_cu_605160b8_38994cuda3std3__45__cpo4cendE,(_ZN39_INTERNAL_eede0f34_4_k_cu_605160b8_38994cuda3std6ranges3__45__cpo4swapE - _ZN39_INTERNAL_eede0f34_4_k_cu_605160b8_38994cuda3std3__45__cpo4cendE)
_ZN39_INTERNAL_eede0f34_4_k_cu_605160b8_38994cuda3std3__45__cpo4cendE:
	.zero		1
	.type		_ZN39_INTERNAL_eede0f34_4_k_cu_605160b8_38994cuda3std6ranges3__45__cpo4swapE,@object
	.size		_ZN39_INTERNAL_eede0f34_4_k_cu_605160b8_38994cuda3std6ranges3__45__cpo4swapE,(.L_7 - _ZN39_INTERNAL_eede0f34_4_k_cu_605160b8_38994cuda3std6ranges3__45__cpo4swapE)
_ZN39_INTERNAL_eede0f34_4_k_cu_605160b8_38994cuda3std6ranges3__45__cpo4swapE:
	.zero		1
.L_7:


//--------------------- .nv.constant0._ZN7cutlass13device_kernelINS_4conv6kernel13ConvUniversalINS1_16ConvProblemShapeILNS1_8OperatorE0ELi2EEENS1_10collective14CollectiveConvINS1_46MainloopSm90TmaGmmaWarpSpecializedImplicitGemmILS5_0ELi14ELi2EN4cute5tupleIJNSA_1CILi2EEENSC_ILi1EEESE_EEENS1_36KernelImplicitTmaWarpSpecializedSm90ELi1EEENSB_IJNSC_ILi128EEESI_NSB_IJNSC_ILi64EEEEEEEEENS_12float_e4m3_tESM_NSA_8TiledMMAINSA_8MMA_AtomIJNSA_4SM904GMMA31MMA_64x128x32_F32E4M3E4M3_SS_TNILNSQ_7ScaleInE1ELSS_1EEEEEENSA_6LayoutINSB_IJSE_SE_SE_EEENSB_IJNSC_ILi0EEESX_SX_EEEEENSB_IJNSA_10UnderscoreES10_S10_EEEEENS7_6detail26Sm90ImplicitGemmTileTraitsINSA_20SM90_TMA_LOAD_IM2COLENSA_14ComposedLayoutINSA_7SwizzleILi2ELi4ELi3EEENSA_18smem_ptr_flag_bitsILi8EEENSV_INSB_IJNSB_IJNSC_ILi8EEENSC_ILi16EEEEEENSB_IJSJ_SE_EEENSB_IJSE_NSC_ILi14EEEEEEEEENSB_IJNSB_IJSJ_NSC_ILi512EEEEEENSB_IJSE_SX_EEENSB_IJSX_NSC_ILi8192EEEEEEEEEEEEEvEENS14_INSA_23SM90_TMA_LOAD_MULTICASTES1P_vEEEENS_8epilogue10collective6detail29Sm90TmaWarpSpecializedAdapterINS1V_15DefaultEpilogueISM_NSB_IJNSB_IJlllEEESE_SX_EEES20_NS1U_6thread17LinearCombinationISM_Li1EffLNS21_9ScaleType4KindE0ELNS_15FloatRoundStyleE2ESM_EENS_4gemm15EpilogueDefaultEEEEEvvEEEEvNT_6ParamsE --------------------------
	.section	.nv.constant0._ZN7cutlass13device_kernelINS_4conv6kernel13ConvUniversalINS1_16ConvProblemShapeILNS1_8OperatorE0ELi2EEENS1_10collective14CollectiveConvINS1_46MainloopSm90TmaGmmaWarpSpecializedImplicitGemmILS5_0ELi14ELi2EN4cute5tupleIJNSA_1CILi2EEENSC_ILi1EEESE_EEENS1_36KernelImplicitTmaWarpSpecializedSm90ELi1EEENSB_IJNSC_ILi128EEESI_NSB_IJNSC_ILi64EEEEEEEEENS_12float_e4m3_tESM_NSA_8TiledMMAINSA_8MMA_AtomIJNSA_4SM904GMMA31MMA_64x128x32_F32E4M3E4M3_SS_TNILNSQ_7ScaleInE1ELSS_1EEEEEENSA_6LayoutINSB_IJSE_SE_SE_EEENSB_IJNSC_ILi0EEESX_SX_EEEEENSB_IJNSA_10UnderscoreES10_S10_EEEEENS7_6detail26Sm90ImplicitGemmTileTraitsINSA_20SM90_TMA_LOAD_IM2COLENSA_14ComposedLayoutINSA_7SwizzleILi2ELi4ELi3EEENSA_18smem_ptr_flag_bitsILi8EEENSV_INSB_IJNSB_IJNSC_ILi8EEENSC_ILi16EEEEEENSB_IJSJ_SE_EEENSB_IJSE_NSC_ILi14EEEEEEEEENSB_IJNSB_IJSJ_NSC_ILi512EEEEEENSB_IJSE_SX_EEENSB_IJSX_NSC_ILi8192EEEEEEEEEEEEEvEENS14_INSA_23SM90_TMA_LOAD_MULTICASTES1P_vEEEENS_8epilogue10collective6detail29Sm90TmaWarpSpecializedAdapterINS1V_15DefaultEpilogueISM_NSB_IJNSB_IJlllEEESE_SX_EEES20_NS1U_6thread17LinearCombinationISM_Li1EffLNS21_9ScaleType4KindE0ELNS_15FloatRoundStyleE2ESM_EENS_4gemm15EpilogueDefaultEEEEEvvEEEEvNT_6ParamsE,"a",@progbits
	.sectionflags	@""
	.align	4
.nv.constant0._ZN7cutlass13device_kernelINS_4conv6kernel13ConvUniversalINS1_16ConvProblemShapeILNS1_8OperatorE0ELi2EEENS1_10collective14CollectiveConvINS1_46MainloopSm90TmaGmmaWarpSpecializedImplicitGemmILS5_0ELi14ELi2EN4cute5tupleIJNSA_1CILi2EEENSC_ILi1EEESE_EEENS1_36KernelImplicitTmaWarpSpecializedSm90ELi1EEENSB_IJNSC_ILi128EEESI_NSB_IJNSC_ILi64EEEEEEEEENS_12float_e4m3_tESM_NSA_8TiledMMAINSA_8MMA_AtomIJNSA_4SM904GMMA31MMA_64x128x32_F32E4M3E4M3_SS_TNILNSQ_7ScaleInE1ELSS_1EEEEEENSA_6LayoutINSB_IJSE_SE_SE_EEENSB_IJNSC_ILi0EEESX_SX_EEEEENSB_IJNSA_10UnderscoreES10_S10_EEEEENS7_6detail26Sm90ImplicitGemmTileTraitsINSA_20SM90_TMA_LOAD_IM2COLENSA_14ComposedLayoutINSA_7SwizzleILi2ELi4ELi3EEENSA_18smem_ptr_flag_bitsILi8EEENSV_INSB_IJNSB_IJNSC_ILi8EEENSC_ILi16EEEEEENSB_IJSJ_SE_EEENSB_IJSE_NSC_ILi14EEEEEEEEENSB_IJNSB_IJSJ_NSC_ILi512EEEEEENSB_IJSE_SX_EEENSB_IJSX_NSC_ILi8192EEEEEEEEEEEEEvEENS14_INSA_23SM90_TMA_LOAD_MULTICASTES1P_vEEEENS_8epilogue10collective6detail29Sm90TmaWarpSpecializedAdapterINS1V_15DefaultEpilogueISM_NSB_IJNSB_IJlllEEESE_SX_EEES20_NS1U_6thread17LinearCombinationISM_Li1EffLNS21_9ScaleType4KindE0ELNS_15FloatRoundStyleE2ESM_EENS_4gemm15EpilogueDefaultEEEEEvvEEEEvNT_6ParamsE:
	.zero		1536


//--------------------- SYMBOLS --------------------------

	.type		.nv.reservedSmem.offset0,@object
	.size		.nv.reservedSmem.offset0,0x4
